//
// Generated by NVIDIA NVVM Compiler
//
// Compiler Build ID: CL-36424714
// Cuda compilation tools, release 13.0, V13.0.88
// Based on NVVM 20.0.0
//

.version 9.0
.target sm_100
.address_size 64

	// .globl	_Z25TOF_filter_in_freq_kernelPffff
.global .align 4 .b8 __cudart_i2opi_f[24] = {65, 144, 67, 60, 153, 149, 98, 219, 192, 221, 52, 245, 209, 87, 39, 252, 41, 21, 68, 78, 110, 131, 249, 162};

.visible .entry _Z25TOF_filter_in_freq_kernelPffff(
	.param .u64 .ptr .align 1 _Z25TOF_filter_in_freq_kernelPffff_param_0,
	.param .f32 _Z25TOF_filter_in_freq_kernelPffff_param_1,
	.param .f32 _Z25TOF_filter_in_freq_kernelPffff_param_2,
	.param .f32 _Z25TOF_filter_in_freq_kernelPffff_param_3
)
{
	.local .align 4 .b8 	__local_depot0[28];
	.reg .b64 	%SP;
	.reg .b64 	%SPL;
	.reg .pred 	%p<27>;
	.reg .b32 	%r<77>;
	.reg .b32 	%f<148>;
	.reg .b64 	%rd<26>;
	.reg .b64 	%fd<24>;

	mov.u64 	%SPL, __local_depot0;
	ld.param.f32 	%f35, [_Z25TOF_filter_in_freq_kernelPffff_param_1];
	ld.param.f32 	%f36, [_Z25TOF_filter_in_freq_kernelPffff_param_2];
	add.u64 	%rd1, %SPL, 0;
	mov.u32 	%r1, %ntid.x;
	mov.u32 	%r28, %tid.x;
	mov.u32 	%r29, %ctaid.x;
	mad.lo.s32 	%r70, %r29, %r1, %r28;
	cvt.rn.f32.s32 	%f142, %r70;
	mul.f32 	%f2, %f35, %f36;
	setp.leu.f32 	%p1, %f2, %f142;
	@%p1 bra 	$L__BB0_26;
	ld.param.f32 	%f141, [_Z25TOF_filter_in_freq_kernelPffff_param_3];
	abs.f32 	%f3, %f35;
	mul.f32 	%f4, %f3, 0f4B000000;
	neg.f32 	%f5, %f3;
	mov.b32 	%r30, %f4;
	and.b32  	%r3, %r30, -8388608;
	and.b32  	%r31, %r30, 8388607;
	or.b32  	%r32, %r31, 1065353216;
	mov.b32 	%f38, %r32;
	rcp.approx.ftz.f32 	%f6, %f38;
	neg.f32 	%f7, %f38;
	mul.f32 	%f39, %f35, 0f3F000000;
	mul.f32 	%f40, %f36, 0f3F000000;
	cvt.f64.f32 	%fd4, %f141;
	mul.f64 	%fd5, %fd4, 0d3FD3333333333333;
	div.rn.f64 	%fd6, %fd5, 0d4002D70A3D70A3D7;
	mul.f64 	%fd7, %fd6, 0d3FE0000000000000;
	cvt.rn.f32.f64 	%f41, %fd7;
	cvt.f64.f32 	%fd1, %f39;
	cvt.f64.f32 	%fd2, %f40;
	cvt.f64.f32 	%fd8, %f41;
	mul.f64 	%fd9, %fd8, 0d4023BD3CBE71EAA3;
	mul.f64 	%fd3, %fd9, %fd8;
	mov.u32 	%r33, %nctaid.x;
	mul.lo.s32 	%r4, %r1, %r33;
	mov.u64 	%rd11, __cudart_i2opi_f;
$L__BB0_2:
	abs.f32 	%f145, %f142;
	setp.lt.f32 	%p2, %f145, %f3;
	@%p2 bra 	$L__BB0_13;
	setp.gtu.f32 	%p3, %f145, %f4;
	@%p3 bra 	$L__BB0_10;
	div.approx.f32 	%f42, %f145, %f3;
	cvt.rzi.f32.f32 	%f143, %f42;
	fma.rn.f32 	%f11, %f5, %f143, %f145;
	mov.b32 	%r6, %f11;
	mov.b32 	%r34, %f3;
	setp.lt.u32 	%p4, %r6, %r34;
	@%p4 bra 	$L__BB0_9;
	setp.lt.u32 	%p5, %r6, -2147483647;
	@%p5 bra 	$L__BB0_7;
	add.f32 	%f47, %f143, 0fBF800000;
	setp.lt.f32 	%p8, %f11, %f5;
	add.f32 	%f48, %f47, 0fBF800000;
	selp.f32 	%f143, %f48, %f47, %p8;
	bra.uni 	$L__BB0_9;
$L__BB0_7:
	add.f32 	%f143, %f143, 0f3F800000;
	add.f32 	%f43, %f3, %f3;
	setp.ltu.f32 	%p6, %f11, %f43;
	@%p6 bra 	$L__BB0_9;
	add.f32 	%f44, %f143, 0f3F800000;
	fma.rn.f32 	%f45, %f3, 0fC0400000, %f11;
	setp.ge.f32 	%p7, %f45, 0f00000000;
	add.f32 	%f46, %f44, 0f3F800000;
	selp.f32 	%f143, %f46, %f44, %p7;
$L__BB0_9:
	fma.rn.f32 	%f145, %f5, %f143, %f145;
	bra.uni 	$L__BB0_13;
$L__BB0_10:
	mov.b32 	%r7, %f145;
	and.b32  	%r35, %r7, 8388607;
	or.b32  	%r71, %r35, 1065353216;
	mov.b32 	%f144, %r71;
	sub.s32 	%r36, %r7, %r3;
	and.b32  	%r37, %r36, -8388608;
	add.s32 	%r72, %r37, 192937984;
	setp.eq.s32 	%p9, %r72, 0;
	@%p9 bra 	$L__BB0_12;
$L__BB0_11:
	min.u32 	%r38, %r72, 192937984;
	add.s32 	%r39, %r71, %r38;
	mov.b32 	%f49, %r39;
	mul.f32 	%f50, %f6, %f49;
	fma.rn.f32 	%f51, %f7, %f50, %f49;
	fma.rn.f32 	%f52, %f51, %f6, %f50;
	fma.rn.f32 	%f53, %f7, %f52, %f49;
	fma.rz.f32 	%f54, %f53, %f6, %f52;
	cvt.rzi.f32.f32 	%f55, %f54;
	fma.rn.f32 	%f144, %f7, %f55, %f49;
	sub.s32 	%r72, %r72, %r38;
	mov.b32 	%r71, %f144;
	setp.ne.s32 	%p10, %r72, 0;
	setp.ne.s32 	%p11, %r71, 0;
	and.pred  	%p12, %p10, %p11;
	@%p12 bra 	$L__BB0_11;
$L__BB0_12:
	setp.leu.f32 	%p13, %f3, 0f00000000;
	setp.gt.u32 	%p14, %r7, 2139095039;
	mov.b32 	%f57, %r3;
	selp.f32 	%f58, 0f7FFFFFFF, %f57, %p14;
	selp.f32 	%f59, 0f7FFFFFFF, %f58, %p13;
	mul.f32 	%f60, %f144, 0f34000000;
	mul.f32 	%f145, %f59, %f60;
$L__BB0_13:
	abs.f32 	%f61, %f145;
	setp.nan.f32 	%p15, %f61, %f61;
	copysign.f32 	%f62, %f142, %f145;
	selp.f32 	%f63, %f145, %f62, %p15;
	cvt.rzi.s32.f32 	%r40, %f63;
	sub.s32 	%r41, %r70, %r40;
	cvt.rn.f32.s32 	%f64, %r41;
	div.rn.f32 	%f65, %f64, %f35;
	cvt.rzi.s32.f32 	%r42, %f65;
	cvt.rn.f64.s32 	%fd10, %r40;
	add.f64 	%fd11, %fd1, 0dBFE0000000000000;
	sub.f64 	%fd12, %fd10, %fd11;
	div.rn.f64 	%fd13, %fd12, %fd1;
	cvt.rn.f64.s32 	%fd14, %r42;
	add.f64 	%fd15, %fd2, 0dBFE0000000000000;
	sub.f64 	%fd16, %fd14, %fd15;
	div.rn.f64 	%fd17, %fd16, %fd2;
	mul.f64 	%fd18, %fd13, %fd17;
	fma.rn.f64 	%fd19, %fd13, %fd13, %fd18;
	cvt.rn.f32.f64 	%f66, %fd19;
	cvt.f64.f32 	%fd20, %f66;
	mul.f64 	%fd21, %fd3, %fd20;
	cvt.rn.f32.f64 	%f22, %fd21;
	abs.f32 	%f23, %f22;
	setp.gtu.f32 	%p16, %f23, 0f41000000;
	@%p16 bra 	$L__BB0_15;
	add.f32 	%f67, %f23, 0fC019E8A9;
	add.f32 	%f68, %f67, 0fB3E971B3;
	fma.rn.f32 	%f69, %f68, 0fA6B3B8E7, 0fA9ACA9B3;
	fma.rn.f32 	%f70, %f69, %f68, 0f2C3F0E18;
	fma.rn.f32 	%f71, %f70, %f68, 0fACD41781;
	fma.rn.f32 	%f72, %f71, %f68, 0fAFE90F38;
	fma.rn.f32 	%f73, %f72, %f68, 0f3020305B;
	fma.rn.f32 	%f74, %f73, %f68, 0f33797143;
	fma.rn.f32 	%f75, %f74, %f68, 0f30F76F85;
	fma.rn.f32 	%f76, %f75, %f68, 0fB6B6DFC6;
	fma.rn.f32 	%f77, %f76, %f68, 0fB6F665C9;
	fma.rn.f32 	%f78, %f77, %f68, 0f399E2DEB;
	fma.rn.f32 	%f79, %f78, %f68, 0f3A4AE334;
	fma.rn.f32 	%f80, %f79, %f68, 0fBBEEAA1B;
	fma.rn.f32 	%f81, %f80, %f68, 0fBCDA7747;
	mul.f32 	%f82, %f68, %f81;
	add.f32 	%f83, %f23, 0fC0B0A47B;
	add.f32 	%f84, %f83, 0f339A7A37;
	mul.f32 	%f85, %f84, %f82;
	add.f32 	%f86, %f23, 0fC10A75AB;
	add.f32 	%f87, %f86, 0fB4CCCDED;
	mul.f32 	%f147, %f87, %f85;
	bra.uni 	$L__BB0_25;
$L__BB0_15:
	abs.f32 	%f89, %f23;
	setp.eq.f32 	%p17, %f89, 0f7F800000;
	mov.f32 	%f147, 0f00000000;
	@%p17 bra 	$L__BB0_25;
	rcp.approx.ftz.f32 	%f90, %f23;
	mul.f32 	%f91, %f90, %f90;
	fma.rn.f32 	%f92, %f91, 0f4056FE93, 0fBF03B7C2;
	fma.rn.f32 	%f93, %f92, %f91, 0f3DD3B3F3;
	fma.rn.f32 	%f94, %f93, %f91, 0fBD7FFFB6;
	fma.rn.f32 	%f95, %f94, %f91, 0f3F800000;
	fma.rn.f32 	%f96, %f91, 0f3F91E009, 0fBE52412D;
	fma.rn.f32 	%f97, %f96, %f91, 0f3D854ED1;
	fma.rn.f32 	%f98, %f97, %f91, 0fBDFFFFFF;
	fma.rn.f32 	%f25, %f98, %f90, %f23;
	rsqrt.approx.f32 	%f99, %f23;
	mul.f32 	%f100, %f99, 0f3F4C422A;
	mul.f32 	%f26, %f95, %f100;
	mul.f32 	%f101, %f25, 0f3F22F983;
	cvt.rni.s32.f32 	%r76, %f101;
	cvt.rn.f32.s32 	%f102, %r76;
	fma.rn.f32 	%f103, %f102, 0fBFC90FDA, %f25;
	fma.rn.f32 	%f104, %f102, 0fB3A22168, %f103;
	fma.rn.f32 	%f146, %f102, 0fA7C234C5, %f104;
	abs.f32 	%f28, %f25;
	setp.ltu.f32 	%p18, %f28, 0f47CE4780;
	@%p18 bra 	$L__BB0_24;
	setp.neu.f32 	%p19, %f28, 0f7F800000;
	@%p19 bra 	$L__BB0_19;
	mov.f32 	%f107, 0f00000000;
	mul.rn.f32 	%f146, %f25, %f107;
	mov.b32 	%r76, 0;
	bra.uni 	$L__BB0_24;
$L__BB0_19:
	mov.b32 	%r15, %f25;
	mov.b64 	%rd25, 0;
	mov.b32 	%r73, 0;
	mov.u64 	%rd23, %rd11;
	mov.u64 	%rd24, %rd1;
$L__BB0_20:
	.pragma "nounroll";
	ld.global.nc.u32 	%r44, [%rd23];
	shl.b32 	%r45, %r15, 8;
	or.b32  	%r46, %r45, -2147483648;
	mad.wide.u32 	%rd13, %r44, %r46, %rd25;
	shr.u64 	%rd25, %rd13, 32;
	st.local.u32 	[%rd24], %rd13;
	add.s32 	%r73, %r73, 1;
	add.s64 	%rd24, %rd24, 4;
	add.s64 	%rd23, %rd23, 4;
	setp.ne.s32 	%p20, %r73, 6;
	@%p20 bra 	$L__BB0_20;
	shr.u32 	%r47, %r15, 23;
	st.local.u32 	[%rd1+24], %rd25;
	and.b32  	%r18, %r47, 31;
	and.b32  	%r48, %r47, 224;
	add.s32 	%r49, %r48, -128;
	shr.u32 	%r50, %r49, 5;
	mul.wide.u32 	%rd14, %r50, 4;
	sub.s64 	%rd8, %rd1, %rd14;
	ld.local.u32 	%r74, [%rd8+24];
	ld.local.u32 	%r75, [%rd8+20];
	setp.eq.s32 	%p21, %r18, 0;
	@%p21 bra 	$L__BB0_23;
	shf.l.wrap.b32 	%r74, %r75, %r74, %r18;
	ld.local.u32 	%r51, [%rd8+16];
	shf.l.wrap.b32 	%r75, %r51, %r75, %r18;
$L__BB0_23:
	shr.u32 	%r52, %r74, 30;
	shf.l.wrap.b32 	%r53, %r75, %r74, 2;
	shl.b32 	%r54, %r75, 2;
	shr.u32 	%r55, %r53, 31;
	add.s32 	%r56, %r55, %r52;
	neg.s32 	%r57, %r56;
	setp.lt.s32 	%p22, %r15, 0;
	selp.b32 	%r76, %r57, %r56, %p22;
	xor.b32  	%r58, %r53, %r15;
	shr.s32 	%r59, %r53, 31;
	xor.b32  	%r60, %r59, %r53;
	xor.b32  	%r61, %r59, %r54;
	cvt.u64.u32 	%rd15, %r60;
	shl.b64 	%rd16, %rd15, 32;
	cvt.u64.u32 	%rd17, %r61;
	or.b64  	%rd18, %rd16, %rd17;
	cvt.rn.f64.s64 	%fd22, %rd18;
	mul.f64 	%fd23, %fd22, 0d3BF921FB54442D19;
	cvt.rn.f32.f64 	%f105, %fd23;
	neg.f32 	%f106, %f105;
	setp.lt.s32 	%p23, %r58, 0;
	selp.f32 	%f146, %f106, %f105, %p23;
$L__BB0_24:
	and.b32  	%r63, %r76, 3;
	cvt.rn.f32.u32 	%f108, %r63;
	fma.rn.f32 	%f109, %f108, 0f3FC90FDB, 0fBF490FDB;
	add.f32 	%f110, %f146, %f109;
	mul.f32 	%f111, %f110, 0f3F22F983;
	cvt.rni.s32.f32 	%r64, %f111;
	cvt.rn.f32.s32 	%f112, %r64;
	fma.rn.f32 	%f113, %f112, 0fBFC90FDA, %f110;
	fma.rn.f32 	%f114, %f112, 0fB3A22168, %f113;
	add.s32 	%r65, %r64, 1;
	mul.rn.f32 	%f115, %f114, %f114;
	and.b32  	%r66, %r64, 1;
	setp.eq.b32 	%p24, %r66, 1;
	selp.f32 	%f116, %f114, 0f3F800000, %p24;
	fma.rn.f32 	%f117, %f115, %f116, 0f00000000;
	fma.rn.f32 	%f118, %f115, 0f37CBAC00, 0fBAB607ED;
	selp.f32 	%f119, 0fB94D4153, %f118, %p24;
	selp.f32 	%f120, 0f3C0885E4, 0f3D2AAABB, %p24;
	fma.rn.f32 	%f121, %f119, %f115, %f120;
	selp.f32 	%f122, 0fBE2AAAA8, 0fBEFFFFFF, %p24;
	fma.rn.f32 	%f123, %f121, %f115, %f122;
	fma.rn.f32 	%f124, %f123, %f117, %f116;
	and.b32  	%r67, %r65, 2;
	setp.eq.s32 	%p25, %r67, 0;
	mov.f32 	%f125, 0f00000000;
	sub.f32 	%f126, %f125, %f124;
	selp.f32 	%f127, %f124, %f126, %p25;
	mul.f32 	%f147, %f26, %f127;
$L__BB0_25:
	ld.param.u64 	%rd22, [_Z25TOF_filter_in_freq_kernelPffff_param_0];
	fma.rn.f32 	%f128, %f22, 0f3BBB989D, 0f3F000000;
	cvt.sat.f32.f32 	%f129, %f128;
	mov.f32 	%f130, 0f4B400001;
	mov.f32 	%f131, 0f437C0000;
	fma.rm.f32 	%f132, %f129, %f131, %f130;
	add.f32 	%f133, %f132, 0fCB40007F;
	neg.f32 	%f134, %f133;
	fma.rn.f32 	%f135, %f22, 0f3FB8AA3B, %f134;
	fma.rn.f32 	%f136, %f22, 0f32A57060, %f135;
	mov.b32 	%r68, %f132;
	shl.b32 	%r69, %r68, 23;
	mov.b32 	%f137, %r69;
	ex2.approx.ftz.f32 	%f138, %f136;
	mul.f32 	%f139, %f138, %f137;
	div.rn.f32 	%f140, %f147, %f139;
	cvta.to.global.u64 	%rd19, %rd22;
	mul.wide.s32 	%rd20, %r70, 4;
	add.s64 	%rd21, %rd19, %rd20;
	st.global.f32 	[%rd21], %f140;
	add.s32 	%r70, %r70, %r4;
	cvt.rn.f32.s32 	%f142, %r70;
	setp.gt.f32 	%p26, %f2, %f142;
	@%p26 bra 	$L__BB0_2;
$L__BB0_26:
	ret;

}


// ===== COMPILED SASS (sm_100) =====

	.target	sm_100

	.elftype	@"ET_EXEC"


//--------------------- .note.nv.tkinfo           --------------------------
	.section	.note.nv.tkinfo,"",@"SHT_NOTE"
	.sectionflags	@"SHF_NOTE_NV_TKINFO"
	.tkinfo
        /*0018*/ 	.word	0x00000002
        /*0030*/ 	.string	""
        /*0030*/ 	.string	"ptxas"
        /*0030*/ 	.string	"Cuda compilation tools, release 13.0, V13.0.88"
        /*0030*/ 	.string	"Build cuda_13.0.r13.0/compiler.36424714_0"
        /*0030*/ 	.string	"-arch sm_100 -m 64 "



//--------------------- .note.nv.cuinfo           --------------------------
	.section	.note.nv.cuinfo,"",@"SHT_NOTE"
	.sectionflags	@"SHF_NOTE_NV_CUINFO"
        /*0018*/ 	.short	0x0002
        /*001a*/ 	.short	0x0064
        /*001c*/ 	.short	0x0082
	.zero		2


//--------------------- .nv.info                  --------------------------
	.section	.nv.info,"",@"SHT_CUDA_INFO"
	.align	4


	//----- nvinfo : EIATTR_REGCOUNT
	.align		4
        /*0000*/ 	.byte	0x04, 0x2f
        /*0002*/ 	.short	(.L_2 - .L_1)
	.align		4
.L_1:
        /*0004*/ 	.word	index@(_Z25TOF_filter_in_freq_kernelPffff)
        /*0008*/ 	.word	0x0000001f


	//----- nvinfo : EIATTR_FRAME_SIZE
	.align		4
.L_2:
        /*000c*/ 	.byte	0x04, 0x11
        /*000e*/ 	.short	(.L_4 - .L_3)
	.align		4
.L_3:
        /*0010*/ 	.word	index@($__internal_1_$__cuda_sm3x_div_rn_noftz_f32_slowpath)
        /*0014*/ 	.word	0x00000020


	//----- nvinfo : EIATTR_FRAME_SIZE
	.align		4
.L_4:
        /*0018*/ 	.byte	0x04, 0x11
        /*001a*/ 	.short	(.L_6 - .L_5)
	.align		4
.L_5:
        /*001c*/ 	.word	index@($__internal_0_$__cuda_sm20_div_rn_f64_full)
        /*0020*/ 	.word	0x00000020


	//----- nvinfo : EIATTR_FRAME_SIZE
	.align		4
.L_6:
        /*0024*/ 	.byte	0x04, 0x11
        /*0026*/ 	.short	(.L_8 - .L_7)
	.align		4
.L_7:
        /*0028*/ 	.word	index@(_Z25TOF_filter_in_freq_kernelPffff)
        /*002c*/ 	.word	0x00000020


	//----- nvinfo : EIATTR_MIN_STACK_SIZE
	.align		4
.L_8:
        /*0030*/ 	.byte	0x04, 0x12
        /*0032*/ 	.short	(.L_10 - .L_9)
	.align		4
.L_9:
        /*0034*/ 	.word	index@(_Z25TOF_filter_in_freq_kernelPffff)
        /*0038*/ 	.word	0x00000020
.L_10:


//--------------------- .nv.compat                --------------------------
	.section	.nv.compat,"",@"SHT_CUDA_COMPAT_INFO"
	.align	4
        /*0000*/ 	.byte	0x02, 0x09, 0x00, 0x00, 0x02, 0x02, 0x01, 0x00, 0x02, 0x05, 0x05, 0x00, 0x03, 0x07, 0x01, 0x01
        /*0010*/ 	.byte	0x02, 0x03, 0x00, 0x00, 0x02, 0x06, 0x01, 0x00, 0x04, 0x0b, 0x08, 0x00, 0x01, 0x00, 0x00, 0x00
        /*0020*/ 	.byte	0x00, 0x00, 0x00, 0x00


//--------------------- .nv.info._Z25TOF_filter_in_freq_kernelPffff --------------------------
	.section	.nv.info._Z25TOF_filter_in_freq_kernelPffff,"",@"SHT_CUDA_INFO"
	.sectionflags	@""
	.align	4


	//----- nvinfo : EIATTR_CUDA_API_VERSION
	.align		4
        /*0000*/ 	.byte	0x04, 0x37
        /*0002*/ 	.short	(.L_12 - .L_11)
.L_11:
        /*0004*/ 	.word	0x00000082


	//----- nvinfo : EIATTR_KPARAM_INFO
	.align		4
.L_12:
        /*0008*/ 	.byte	0x04, 0x17
        /*000a*/ 	.short	(.L_14 - .L_13)
.L_13:
        /*000c*/ 	.word	0x00000000
        /*0010*/ 	.short	0x0003
        /*0012*/ 	.short	0x0010
        /*0014*/ 	.byte	0x00, 0xf0, 0x11, 0x00


	//----- nvinfo : EIATTR_KPARAM_INFO
	.align		4
.L_14:
        /*0018*/ 	.byte	0x04, 0x17
        /*001a*/ 	.short	(.L_16 - .L_15)
.L_15:
        /*001c*/ 	.word	0x00000000
        /*0020*/ 	.short	0x0002
        /*0022*/ 	.short	0x000c
        /*0024*/ 	.byte	0x00, 0xf0, 0x11, 0x00


	//----- nvinfo : EIATTR_KPARAM_INFO
	.align		4
.L_16:
        /*0028*/ 	.byte	0x04, 0x17
        /*002a*/ 	.short	(.L_18 - .L_17)
.L_17:
        /*002c*/ 	.word	0x00000000
        /*0030*/ 	.short	0x0001
        /*0032*/ 	.short	0x0008
        /*0034*/ 	.byte	0x00, 0xf0, 0x11, 0x00


	//----- nvinfo : EIATTR_KPARAM_INFO
	.align		4
.L_18:
        /*0038*/ 	.byte	0x04, 0x17
        /*003a*/ 	.short	(.L_20 - .L_19)
.L_19:
        /*003c*/ 	.word	0x00000000
        /*0040*/ 	.short	0x0000
        /*0042*/ 	.short	0x0000
        /*0044*/ 	.byte	0x00, 0xf5, 0x21, 0x00


	//----- nvinfo : EIATTR_SPARSE_MMA_MASK
	.align		4
.L_20:
        /*0048*/ 	.byte	0x03, 0x50
        /*004a*/ 	.short	0x0000


	//----- nvinfo : EIATTR_MAXREG_COUNT
	.align		4
        /*004c*/ 	.byte	0x03, 0x1b
        /*004e*/ 	.short	0x00ff


	//----- nvinfo : EIATTR_MERCURY_ISA_VERSION
	.align		4
        /*0050*/ 	.byte	0x03, 0x5f
        /*0052*/ 	.short	0x0101


	//----- nvinfo : EIATTR_VRC_CTA_INIT_COUNT
	.align		4
        /*0054*/ 	.byte	0x02, 0x4a
	.zero		1
	.zero		1


	//----- nvinfo : EIATTR_EXIT_INSTR_OFFSETS
	.align		4
        /*0058*/ 	.byte	0x04, 0x1c
        /*005a*/ 	.short	(.L_22 - .L_21)


	//   ....[0]....
.L_21:
        /*005c*/ 	.word	0x000000a0


	//   ....[1]....
        /*0060*/ 	.word	0x00001970


	//----- nvinfo : EIATTR_CRS_STACK_SIZE
	.align		4
.L_22:
        /*0064*/ 	.byte	0x04, 0x1e
        /*0066*/ 	.short	(.L_24 - .L_23)
.L_23:
        /*0068*/ 	.word	0x00000000


	//----- nvinfo : EIATTR_CBANK_PARAM_SIZE
	.align		4
.L_24:
        /*006c*/ 	.byte	0x03, 0x19
        /*006e*/ 	.short	0x0014


	//----- nvinfo : EIATTR_PARAM_CBANK
	.align		4
        /*0070*/ 	.byte	0x04, 0x0a
        /*0072*/ 	.short	(.L_26 - .L_25)
	.align		4
.L_25:
        /*0074*/ 	.word	index@(.nv.constant0._Z25TOF_filter_in_freq_kernelPffff)
        /*0078*/ 	.short	0x0380
        /*007a*/ 	.short	0x0014


	//----- nvinfo : EIATTR_SW_WAR
	.align		4
.L_26:
        /*007c*/ 	.byte	0x04, 0x36
        /*007e*/ 	.short	(.L_28 - .L_27)
.L_27:
        /*0080*/ 	.word	0x00000008
.L_28:


//--------------------- .nv.callgraph             --------------------------
	.section	.nv.callgraph,"",@"SHT_CUDA_CALLGRAPH"
	.align	4
	.sectionentsize	8
	.align		4
        /*0000*/ 	.word	0x00000000
	.align		4
        /*0004*/ 	.word	0xffffffff
	.align		4
        /*0008*/ 	.word	0x00000000
	.align		4
        /*000c*/ 	.word	0xfffffffe
	.align		4
        /*0010*/ 	.word	0x00000000
	.align		4
        /*0014*/ 	.word	0xfffffffd
	.align		4
        /*0018*/ 	.word	0x00000000
	.align		4
        /*001c*/ 	.word	0xfffffffc


//--------------------- .nv.constant4             --------------------------
	.section	.nv.constant4,"a",@progbits
	.align	8
	.align		8
.nv.constant4:
        /*0000*/ 	.dword	__cudart_i2opi_f


//--------------------- .text._Z25TOF_filter_in_freq_kernelPffff --------------------------
	.section	.text._Z25TOF_filter_in_freq_kernelPffff,"ax",@progbits
	.align	128
        .global         _Z25TOF_filter_in_freq_kernelPffff
        .type           _Z25TOF_filter_in_freq_kernelPffff,@function
        .size           _Z25TOF_filter_in_freq_kernelPffff,(.L_x_42 - _Z25TOF_filter_in_freq_kernelPffff)
        .other          _Z25TOF_filter_in_freq_kernelPffff,@"STO_CUDA_ENTRY STV_DEFAULT"
_Z25TOF_filter_in_freq_kernelPffff:
.text._Z25TOF_filter_in_freq_kernelPffff:
[----:B------:R-:W0:Y:S01]  /*0000*/  LDC R1, c[0x0][0x37c] ;  /* 0x0000df00ff017b82 */ /* 0x000e220000000800 */
[----:B------:R-:W1:Y:S07]  /*0010*/  S2R R5, SR_TID.X ;  /* 0x0000000000057919 */ /* 0x000e6e0000002100 */
[----:B------:R-:W2:Y:S01]  /*0020*/  LDC.64 R2, c[0x0][0x388] ;  /* 0x0000e200ff027b82 */ /* 0x000ea20000000a00 */
[----:B------:R-:W1:Y:S01]  /*0030*/  LDCU UR7, c[0x0][0x360] ;  /* 0x00006c00ff0777ac */ /* 0x000e620008000800 */
[----:B0-----:R-:W-:Y:S01]  /*0040*/  VIADD R1, R1, 0xffffffe0 ;  /* 0xffffffe001017836 */ /* 0x001fe20000000000 */
[----:B------:R-:W1:Y:S01]  /*0050*/  S2R R0, SR_CTAID.X ;  /* 0x0000000000007919 */ /* 0x000e620000002500 */
[----:B--2---:R-:W-:Y:S01]  /*0060*/  FMUL R4, R2, R3 ;  /* 0x0000000302047220 */ /* 0x004fe20000400000 */
[----:B-1----:R-:W-:-:S05]  /*0070*/  IMAD R5, R0, UR7, R5 ;  /* 0x0000000700057c24 */ /* 0x002fca000f8e0205 */
[----:B------:R-:W-:-:S04]  /*0080*/  I2FP.F32.S32 R13, R5 ;  /* 0x00000005000d7245 */ /* 0x000fc80000201400 */
[----:B------:R-:W-:-:S13]  /*0090*/  FSETP.GT.AND P0, PT, R4, R13, PT ;  /* 0x0000000d0400720b */ /* 0x000fda0003f04000 */
[----:B------:R-:W-:Y:S05]  /*00a0*/  @!P0 EXIT ;  /* 0x000000000000894d */ /* 0x000fea0003800000 */
[----:B------:R-:W0:Y:S01]  /*00b0*/  MUFU.RCP64H R7, 2.354999542236328125 ;  /* 0x4002d70a00077908 */ /* 0x000e220000001800 */
[----:B------:R-:W-:Y:S02]  /*00c0*/  HFMA2 R6, -RZ, RZ, 0, 5.9604644775390625e-08 ;  /* 0x00000001ff067431 */ /* 0x000fe400000001ff */
[----:B------:R-:W-:Y:S01]  /*00d0*/  IMAD.MOV.U32 R14, RZ, RZ, 0x3d70a3d7 ;  /* 0x3d70a3d7ff0e7424 */ /* 0x000fe200078e00ff */
[----:B------:R-:W1:Y:S01]  /*00e0*/  LDCU UR4, c[0x0][0x390] ;  /* 0x00007200ff0477ac */ /* 0x000e620008000800 */
[----:B------:R-:W-:Y:S01]  /*00f0*/  IMAD.MOV.U32 R15, RZ, RZ, 0x4002d70a ;  /* 0x4002d70aff0f7424 */ /* 0x000fe200078e00ff */
[----:B------:R-:W-:-:S05]  /*0100*/  UMOV UR5, 0x3fd33333 ;  /* 0x3fd3333300057882 */ /* 0x000fca0000000000 */
[----:B0-----:R-:W-:Y:S01]  /*0110*/  DFMA R8, R6, -R14, 1 ;  /* 0x3ff000000608742b */ /* 0x001fe2000000080e */
[----:B-1----:R-:W0:Y:S01]  /*0120*/  F2F.F64.F32 R10, UR4 ;  /* 0x00000004000a7d10 */ /* 0x002e220008201800 */
[----:B------:R-:W-:-:S06]  /*0130*/  UMOV UR4, 0x33333333 ;  /* 0x3333333300047882 */ /* 0x000fcc0000000000 */
[----:B------:R-:W-:-:S08]  /*0140*/  DFMA R8, R8, R8, R8 ;  /* 0x000000080808722b */ /* 0x000fd00000000008 */
[----:B------:R-:W-:Y:S02]  /*0150*/  DFMA R8, R6, R8, R6 ;  /* 0x000000080608722b */ /* 0x000fe40000000006 */
[----:B0-----:R-:W-:-:S06]  /*0160*/  DMUL R10, R10, UR4 ;  /* 0x000000040a0a7c28 */ /* 0x001fcc0008000000 */
[----:B------:R-:W-:-:S04]  /*0170*/  DFMA R6, R8, -R14, 1 ;  /* 0x3ff000000806742b */ /* 0x000fc8000000080e */
[----:B------:R-:W-:-:S04]  /*0180*/  FSETP.GEU.AND P1, PT, |R11|, 6.5827683646048100446e-37, PT ;  /* 0x036000000b00780b */ /* 0x000fc80003f2e200 */
[----:B------:R-:W-:-:S08]  /*0190*/  DFMA R6, R8, R6, R8 ;  /* 0x000000060806722b */ /* 0x000fd00000000008 */
[----:B------:R-:W-:-:S08]  /*01a0*/  DMUL R8, R10, R6 ;  /* 0x000000060a087228 */ /* 0x000fd00000000000 */
[----:B------:R-:W-:-:S08]  /*01b0*/  DFMA R14, R8, -R14, R10 ;  /* 0x8000000e080e722b */ /* 0x000fd0000000000a */
[----:B------:R-:W-:Y:S01]  /*01c0*/  DFMA R8, R6, R14, R8 ;  /* 0x0000000e0608722b */ /* 0x000fe20000000008 */
[----:B------:R-:W-:Y:S01]  /*01d0*/  FMUL R7, R2, 0.5 ;  /* 0x3f00000002077820 */ /* 0x000fe20000400000 */
[----:B------:R-:W-:Y:S01]  /*01e0*/  FMUL R2, R3, 0.5 ;  /* 0x3f00000003027820 */ /* 0x000fe20000400000 */
[----:B------:R-:W-:-:S07]  /*01f0*/  IMAD.MOV.U32 R3, RZ, RZ, R13 ;  /* 0x000000ffff037224 */ /* 0x000fce00078e000d */
[----:B------:R-:W-:-:S05]  /*0200*/  FFMA R0, RZ, 2.0443749427795410156, R9 ;  /* 0x4002d70aff007823 */ /* 0x000fca0000000009 */
[----:B------:R-:W-:-:S13]  /*0210*/  FSETP.GT.AND P0, PT, |R0|, 1.469367938527859385e-39, PT ;  /* 0x001000000000780b */ /* 0x000fda0003f04200 */
[----:B------:R-:W-:Y:S05]  /*0220*/  @P0 BRA P1, `(.L_x_0) ;  /* 0x0000000000200947 */ /* 0x000fea0000800000 */
[----:B------:R-:W-:Y:S01]  /*0230*/  IMAD.MOV.U32 R14, RZ, RZ, R10 ;  /* 0x000000ffff0e7224 */ /* 0x000fe200078e000a */
[----:B------:R-:W-:Y:S01]  /*0240*/  MOV R12, 0x3d70a3d7 ;  /* 0x3d70a3d7000c7802 */ /* 0x000fe20000000f00 */
[----:B------:R-:W-:Y:S01]  /*0250*/  IMAD.MOV.U32 R15, RZ, RZ, R11 ;  /* 0x000000ffff0f7224 */ /* 0x000fe200078e000b */
[----:B------:R-:W-:Y:S01]  /*0260*/  MOV R0, 0x290 ;  /* 0x0000029000007802 */ /* 0x000fe20000000f00 */
[----:B------:R-:W-:-:S07]  /*0270*/  IMAD.MOV.U32 R13, RZ, RZ, 0x4002d70a ;  /* 0x4002d70aff0d7424 */ /* 0x000fce00078e00ff */
[----:B------:R-:W-:Y:S05]  /*0280*/  CALL.REL.NOINC `($__internal_0_$__cuda_sm20_div_rn_f64_full) ;  /* 0x0000001400bc7944 */ /* 0x000fea0003c00000 */
[----:B------:R-:W-:Y:S02]  /*0290*/  IMAD.MOV.U32 R8, RZ, RZ, R18 ;  /* 0x000000ffff087224 */ /* 0x000fe400078e0012 */
[----:B------:R-:W-:-:S07]  /*02a0*/  IMAD.MOV.U32 R9, RZ, RZ, R19 ;  /* 0x000000ffff097224 */ /* 0x000fce00078e0013 */
.L_x_0:
[----:B------:R-:W0:Y:S01]  /*02b0*/  LDC R0, c[0x0][0x388] ;  /* 0x0000e200ff007b82 */ /* 0x000e220000000800 */
[----:B------:R-:W-:Y:S01]  /*02c0*/  DMUL R8, R8, 0.5 ;  /* 0x3fe0000008087828 */ /* 0x000fe20000000000 */
[----:B------:R-:W-:Y:S01]  /*02d0*/  F2F.F64.F32 R14, R7 ;  /* 0x00000007000e7310 */ /* 0x000fe20000201800 */
[----:B------:R-:W1:Y:S01]  /*02e0*/  LDCU UR4, c[0x0][0x370] ;  /* 0x00006e00ff0477ac */ /* 0x000e620008000800 */
[----:B------:R-:W-:Y:S01]  /*02f0*/  UMOV UR8, 0xbe71eaa3 ;  /* 0xbe71eaa300087882 */ /* 0x000fe20000000000 */
[----:B------:R-:W-:Y:S01]  /*0300*/  UMOV UR9, 0x4023bd3c ;  /* 0x4023bd3c00097882 */ /* 0x000fe20000000000 */
[----:B------:R-:W2:Y:S04]  /*0310*/  LDCU.64 UR14, c[0x0][0x358] ;  /* 0x00006b00ff0e77ac */ /* 0x000ea80008000a00 */
[----:B------:R-:W3:Y:S08]  /*0320*/  F2F.F64.F32 R16, R2 ;  /* 0x0000000200107310 */ /* 0x000ef00000201800 */
[----:B------:R-:W4:Y:S01]  /*0330*/  F2F.F32.F64 R8, R8 ;  /* 0x0000000800087310 */ /* 0x000f220000301000 */
[----:B-1----:R-:W-:Y:S01]  /*0340*/  UIMAD UR7, UR7, UR4, URZ ;  /* 0x00000004070772a4 */ /* 0x002fe2000f8e02ff */
[----:B0-----:R-:W-:Y:S01]  /*0350*/  FMUL R6, |R0|, 8388608 ;  /* 0x4b00000000067820 */ /* 0x001fe20000400200 */
[----:B---3--:R-:W-:Y:S01]  /*0360*/  R2UR UR10, R16 ;  /* 0x00000000100a72ca */ /* 0x008fe200000e0000 */
[----:B------:R-:W-:Y:S01]  /*0370*/  FADD R7, |R0|, -RZ ;  /* 0x800000ff00077221 */ /* 0x000fe20000000200 */
[----:B------:R-:W-:-:S02]  /*0380*/  R2UR UR11, R17 ;  /* 0x00000000110b72ca */ /* 0x000fc400000e0000 */
[----:B------:R-:W-:Y:S01]  /*0390*/  R2UR UR13, R6 ;  /* 0x00000000060d72ca */ /* 0x000fe200000e0000 */
[----:B----4-:R-:W0:-:S12]  /*03a0*/  F2F.F64.F32 R10, R8 ;  /* 0x00000008000a7310 */ /* 0x010e180000201800 */
[----:B------:R-:W-:Y:S02]  /*03b0*/  ULOP3.LUT UR6, UR13, 0x7fffff, URZ, 0xc0, !UPT ;  /* 0x007fffff0d067892 */ /* 0x000fe4000f8ec0ff */
[----:B------:R-:W-:Y:S02]  /*03c0*/  ULOP3.LUT UR12, UR13, 0xff800000, URZ, 0xc0, !UPT ;  /* 0xff8000000d0c7892 */ /* 0x000fe4000f8ec0ff */
[----:B------:R-:W-:Y:S01]  /*03d0*/  ULOP3.LUT UR6, UR6, 0x3f800000, URZ, 0xfc, !UPT ;  /* 0x3f80000006067892 */ /* 0x000fe2000f8efcff */
[----:B0-----:R-:W-:Y:S01]  /*03e0*/  DMUL R12, R10, UR8 ;  /* 0x000000080a0c7c28 */ /* 0x001fe20008000000 */
[----:B------:R-:W-:Y:S02]  /*03f0*/  R2UR UR8, R14 ;  /* 0x000000000e0872ca */ /* 0x000fe400000e0000 */
[----:B------:R-:W-:-:S05]  /*0400*/  R2UR UR9, R15 ;  /* 0x000000000f0972ca */ /* 0x000fca00000e0000 */
[----:B------:R-:W0:Y:S01]  /*0410*/  MUFU.RCP R6, UR6 ;  /* 0x0000000600067d08 */ /* 0x000e220008001000 */
[----:B--2---:R-:W-:-:S11]  /*0420*/  DMUL R8, R10, R12 ;  /* 0x0000000c0a087228 */ /* 0x004fd60000000000 */
.L_x_23:
[----:B------:R-:W1:Y:S01]  /*0430*/  LDC R11, c[0x0][0x388] ;  /* 0x0000e200ff0b7b82 */ /* 0x000e620000000800 */
[----:B------:R-:W-:Y:S01]  /*0440*/  BSSY.RECONVERGENT B0, `(.L_x_1) ;  /* 0x0000040000007945 */ /* 0x000fe20003800200 */
[C---:B------:R-:W-:Y:S01]  /*0450*/  FADD R0, |R3|.reuse, -RZ ;  /* 0x800000ff03007221 */ /* 0x040fe20000000200 */
[----:B-1----:R-:W-:-:S13]  /*0460*/  FSETP.GEU.AND P0, PT, |R3|, |R11|, PT ;  /* 0x4000000b0300720b */ /* 0x002fda0003f0e200 */
[----:B------:R-:W-:Y:S05]  /*0470*/  @!P0 BRA `(.L_x_2) ;  /* 0x0000000000f08947 */ /* 0x000fea0003800000 */
[----:B------:R-:W-:-:S13]  /*0480*/  FSETP.GTU.AND P0, PT, R0, UR13, PT ;  /* 0x0000000d00007c0b */ /* 0x000fda000bf0c000 */
[----:B------:R-:W-:Y:S05]  /*0490*/  @P0 BRA `(.L_x_3) ;  /* 0x0000000000740947 */ /* 0x000fea0003800000 */
[C---:B------:R-:W-:Y:S01]  /*04a0*/  FMUL R2, |R11|.reuse, 16777216 ;  /* 0x4b8000000b027820 */ /* 0x040fe20000400200 */
[----:B------:R-:W-:Y:S01]  /*04b0*/  FSETP.GEU.AND P0, PT, |R11|, 1.175494350822287508e-38, PT ;  /* 0x008000000b00780b */ /* 0x000fe20003f0e200 */
[----:B------:R-:W-:Y:S01]  /*04c0*/  FMUL R13, R0, 16777216 ;  /* 0x4b800000000d7820 */ /* 0x000fe20000400000 */
[----:B------:R-:W-:Y:S02]  /*04d0*/  BSSY.RECONVERGENT B1, `(.L_x_4) ;  /* 0x0000017000017945 */ /* 0x000fe40003800200 */
[----:B------:R-:W-:Y:S02]  /*04e0*/  FSEL R2, R2, |R11|, !P0 ;  /* 0x4000000b02027208 */ /* 0x000fe40004000000 */
[----:B------:R-:W-:-:S04]  /*04f0*/  FSEL R13, R13, R0, !P0 ;  /* 0x000000000d0d7208 */ /* 0x000fc80004000000 */
[----:B------:R-:W1:Y:S02]  /*0500*/  MUFU.RCP R2, R2 ;  /* 0x0000000200027308 */ /* 0x000e640000001000 */
[----:B-1----:R-:W-:-:S06]  /*0510*/  FMUL R13, R2, R13 ;  /* 0x0000000d020d7220 */ /* 0x002fcc0000400000 */
[----:B------:R-:W1:Y:S02]  /*0520*/  FRND.TRUNC R13, R13 ;  /* 0x0000000d000d7307 */ /* 0x000e64000020d000 */
[----:B-1----:R-:W-:-:S05]  /*0530*/  FFMA R10, R13, -|R11|, R0 ;  /* 0xc000000b0d0a7223 */ /* 0x002fca0000000000 */
[----:B------:R-:W-:-:S13]  /*0540*/  ISETP.GE.U32.AND P0, PT, R10, R7, PT ;  /* 0x000000070a00720c */ /* 0x000fda0003f06070 */
[----:B------:R-:W-:Y:S05]  /*0550*/  @!P0 BRA `(.L_x_5) ;  /* 0x0000000000388947 */ /* 0x000fea0003800000 */
[----:B------:R-:W-:-:S04]  /*0560*/  ISETP.GE.U32.AND P0, PT, R10, -0x7fffffff, PT ;  /* 0x800000010a00780c */ /* 0x000fc80003f06070 */
[----:B------:R-:W-:-:S09]  /*0570*/  FSETP.GEU.OR P1, PT, R10, -|R11|, !P0 ;  /* 0xc000000b0a00720b */ /* 0x000fd2000472e400 */
[----:B------:R-:W-:-:S04]  /*0580*/  @P0 FADD R2, R13, -1 ;  /* 0xbf8000000d020421 */ /* 0x000fc80000000000 */
[----:B------:R-:W-:-:S05]  /*0590*/  @!P1 FADD R2, R2, -1 ;  /* 0xbf80000002029421 */ /* 0x000fca0000000000 */
[----:B------:R-:W-:Y:S01]  /*05a0*/  @P0 MOV R13, R2 ;  /* 0x00000002000d0202 */ /* 0x000fe20000000f00 */
[----:B------:R-:W-:Y:S06]  /*05b0*/  @P0 BRA `(.L_x_5) ;  /* 0x0000000000200947 */ /* 0x000fec0003800000 */
[----:B------:R-:W-:Y:S01]  /*05c0*/  FADD R2, |R11|, |R11| ;  /* 0x4000000b0b027221 */ /* 0x000fe20000000200 */
[----:B------:R-:W-:-:S04]  /*05d0*/  FADD R13, R13, 1 ;  /* 0x3f8000000d0d7421 */ /* 0x000fc80000000000 */
[----:B------:R-:W-:-:S13]  /*05e0*/  FSETP.GE.AND P0, PT, R10, R2, PT ;  /* 0x000000020a00720b */ /* 0x000fda0003f06000 */
[----:B------:R-:W-:-:S05]  /*05f0*/  @P0 FFMA R2, |R11|, -3, R10 ;  /* 0xc04000000b020823 */ /* 0x000fca000000020a */
[----:B------:R-:W-:Y:S01]  /*0600*/  FSETP.GE.AND P1, PT, R2, RZ, P0 ;  /* 0x000000ff0200720b */ /* 0x000fe20000726000 */
[----:B------:R-:W-:-:S12]  /*0610*/  @P0 FADD R2, R13, 1 ;  /* 0x3f8000000d020421 */ /* 0x000fd80000000000 */
[----:B------:R-:W-:-:S04]  /*0620*/  @P1 FADD R2, R2, 1 ;  /* 0x3f80000002021421 */ /* 0x000fc80000000000 */
[----:B------:R-:W-:-:S07]  /*0630*/  @P0 IMAD.MOV.U32 R13, RZ, RZ, R2 ;  /* 0x000000ffff0d0224 */ /* 0x000fce00078e0002 */
.L_x_5:
[----:B------:R-:W-:Y:S05]  /*0640*/  BSYNC.RECONVERGENT B1 ;  /* 0x0000000000017941 */ /* 0x000fea0003800200 */
.L_x_4:
[----:B------:R-:W-:Y:S01]  /*0650*/  FFMA R0, R13, -|R11|, R0 ;  /* 0xc000000b0d007223 */ /* 0x000fe20000000000 */
[----:B------:R-:W-:Y:S06]  /*0660*/  BRA `(.L_x_2) ;  /* 0x0000000000747947 */ /* 0x000fec0003800000 */
.L_x_3:
[C---:B------:R-:W-:Y:S01]  /*0670*/  VIADD R2, R0.reuse, -UR12 ;  /* 0x8000000c00027c36 */ /* 0x040fe20008000000 */
[----:B------:R-:W-:Y:S01]  /*0680*/  ISETP.GT.U32.AND P0, PT, R0, 0x7f7fffff, PT ;  /* 0x7f7fffff0000780c */ /* 0x000fe20003f04070 */
[----:B------:R-:W-:Y:S01]  /*0690*/  BSSY.RECONVERGENT B1, `(.L_x_6) ;  /* 0x0000018000017945 */ /* 0x000fe20003800200 */
[----:B------:R-:W-:Y:S02]  /*06a0*/  MOV R10, UR12 ;  /* 0x0000000c000a7c02 */ /* 0x000fe40008000f00 */
[----:B------:R-:W-:Y:S02]  /*06b0*/  LOP3.LUT R2, R2, 0xff800000, RZ, 0xc0, !PT ;  /* 0xff80000002027812 */ /* 0x000fe400078ec0ff */
[----:B------:R-:W-:Y:S02]  /*06c0*/  LOP3.LUT R0, R0, 0x7fffff, RZ, 0xc0, !PT ;  /* 0x007fffff00007812 */ /* 0x000fe400078ec0ff */
[----:B------:R-:W-:Y:S01]  /*06d0*/  FSETP.GT.AND P2, PT, |R11|, RZ, PT ;  /* 0x000000ff0b00720b */ /* 0x000fe20003f44200 */
[----:B------:R-:W-:Y:S01]  /*06e0*/  VIADD R2, R2, 0xb800000 ;  /* 0x0b80000002027836 */ /* 0x000fe20000000000 */
[----:B------:R-:W-:-:S02]  /*06f0*/  FSEL R10, R10, +QNAN , !P0 ;  /* 0x7fffffff0a0a7808 */ /* 0x000fc40004000000 */
[----:B------:R-:W-:Y:S02]  /*0700*/  LOP3.LUT R0, R0, 0x3f800000, RZ, 0xfc, !PT ;  /* 0x3f80000000007812 */ /* 0x000fe400078efcff */
[----:B------:R-:W-:Y:S02]  /*0710*/  ISETP.NE.AND P1, PT, R2, RZ, PT ;  /* 0x000000ff0200720c */ /* 0x000fe40003f25270 */
[----:B------:R-:W-:-:S11]  /*0720*/  FSEL R10, R10, +QNAN , P2 ;  /* 0x7fffffff0a0a7808 */ /* 0x000fd60001000000 */
[----:B------:R-:W-:Y:S05]  /*0730*/  @!P1 BRA `(.L_x_7) ;  /* 0x0000000000349947 */ /* 0x000fea0003800000 */
.L_x_8:
[----:B------:R-:W-:-:S05]  /*0740*/  VIMNMX.U32 R13, PT, PT, R2, 0xb800000, PT ;  /* 0x0b800000020d7848 */ /* 0x000fca0003fe0000 */
[----:B------:R-:W-:Y:S02]  /*0750*/  IMAD.IADD R15, R13, 0x1, R0 ;  /* 0x000000010d0f7824 */ /* 0x000fe400078e0200 */
[----:B------:R-:W-:Y:S02]  /*0760*/  IMAD.IADD R2, R2, 0x1, -R13 ;  /* 0x0000000102027824 */ /* 0x000fe400078e0a0d */
[----:B0-----:R-:W-:-:S03]  /*0770*/  FMUL R0, R15, R6 ;  /* 0x000000060f007220 */ /* 0x001fc60000400000 */
[----:B------:R-:W-:Y:S01]  /*0780*/  ISETP.NE.AND P1, PT, R2, RZ, PT ;  /* 0x000000ff0200720c */ /* 0x000fe20003f25270 */
[----:B------:R-:W-:-:S04]  /*0790*/  FFMA R17, R0, -UR6, R15 ;  /* 0x8000000600117c23 */ /* 0x000fc8000800000f */
[----:B------:R-:W-:-:S04]  /*07a0*/  FFMA R0, R17, R6, R0 ;  /* 0x0000000611007223 */ /* 0x000fc80000000000 */
[----:B------:R-:W-:-:S04]  /*07b0*/  FFMA R17, R0, -UR6, R15 ;  /* 0x8000000600117c23 */ /* 0x000fc8000800000f */
[----:B------:R-:W-:-:S04]  /*07c0*/  FFMA.RZ R17, R17, R6, R0 ;  /* 0x0000000611117223 */ /* 0x000fc8000000c000 */
[----:B------:R-:W0:Y:S02]  /*07d0*/  FRND.TRUNC R0, R17 ;  /* 0x0000001100007307 */ /* 0x000e24000020d000 */
[----:B0-----:R-:W-:-:S05]  /*07e0*/  FFMA R0, R0, -UR6, R15 ;  /* 0x8000000600007c23 */ /* 0x001fca000800000f */
[----:B------:R-:W-:-:S13]  /*07f0*/  ISETP.NE.AND P0, PT, R0, RZ, PT ;  /* 0x000000ff0000720c */ /* 0x000fda0003f05270 */
[----:B------:R-:W-:Y:S05]  /*0800*/  @P0 BRA P1, `(.L_x_8) ;  /* 0xfffffffc00cc0947 */ /* 0x000fea000083ffff */
.L_x_7:
[----:B------:R-:W-:Y:S05]  /*0810*/  BSYNC.RECONVERGENT B1 ;  /* 0x0000000000017941 */ /* 0x000fea0003800200 */
.L_x_6:
[----:B------:R-:W-:-:S04]  /*0820*/  FMUL R13, R0, 1.1920928955078125e-07 ;  /* 0x34000000000d7820 */ /* 0x000fc80000400000 */
[----:B------:R-:W-:-:S07]  /*0830*/  FMUL R0, R10, R13 ;  /* 0x0000000d0a007220 */ /* 0x000fce0000400000 */
.L_x_2:
[----:B------:R-:W-:Y:S05]  /*0840*/  BSYNC.RECONVERGENT B0 ;  /* 0x0000000000007941 */ /* 0x000fea0003800200 */
.L_x_1:
[C---:B------:R-:W-:Y:S01]  /*0850*/  FSETP.NAN.AND P0, PT, |R0|.reuse, |R0|, PT ;  /* 0x400000000000720b */ /* 0x040fe20003f08200 */
[----:B------:R-:W1:Y:S01]  /*0860*/  MUFU.RCP R2, R11 ;  /* 0x0000000b00027308 */ /* 0x000e620000001000 */
[C---:B------:R-:W-:Y:S01]  /*0870*/  LOP3.LUT R3, R0.reuse, 0x80000000, R3, 0xb8, !PT ;  /* 0x8000000000037812 */ /* 0x040fe200078eb803 */
[----:B------:R-:W-:Y:S03]  /*0880*/  BSSY.RECONVERGENT B0, `(.L_x_9) ;  /* 0x0000011000007945 */ /* 0x000fe60003800200 */
[----:B------:R-:W-:-:S04]  /*0890*/  FSEL R3, R0, R3, P0 ;  /* 0x0000000300037208 */ /* 0x000fc80000000000 */
[----:B------:R-:W2:Y:S01]  /*08a0*/  F2I.TRUNC.NTZ R12, R3 ;  /* 0x00000003000c7305 */ /* 0x000ea2000020f100 */
[----:B-1----:R-:W-:-:S04]  /*08b0*/  FFMA R13, R2, -R11, 1 ;  /* 0x3f800000020d7423 */ /* 0x002fc8000000080b */
[----:B------:R-:W-:Y:S01]  /*08c0*/  FFMA R13, R2, R13, R2 ;  /* 0x0000000d020d7223 */ /* 0x000fe20000000002 */
[----:B--2---:R-:W-:-:S05]  /*08d0*/  IMAD.IADD R0, R5, 0x1, -R12 ;  /* 0x0000000105007824 */ /* 0x004fca00078e0a0c */
[----:B------:R-:W-:-:S04]  /*08e0*/  I2FP.F32.S32 R0, R0 ;  /* 0x0000000000007245 */ /* 0x000fc80000201400 */
[----:B------:R-:W1:Y:S01]  /*08f0*/  FCHK P0, R0, R11 ;  /* 0x0000000b00007302 */ /* 0x000e620000000000 */
[----:B------:R-:W-:-:S04]  /*0900*/  FFMA R24, R0, R13, RZ ;  /* 0x0000000d00187223 */ /* 0x000fc800000000ff */
[----:B------:R-:W-:-:S04]  /*0910*/  FFMA R2, R24, -R11, R0 ;  /* 0x8000000b18027223 */ /* 0x000fc80000000000 */
[----:B------:R-:W-:Y:S01]  /*0920*/  FFMA R24, R13, R2, R24 ;  /* 0x000000020d187223 */ /* 0x000fe20000000018 */
[----:B-1----:R-:W-:Y:S06]  /*0930*/  @!P0 BRA `(.L_x_10) ;  /* 0x0000000000148947 */ /* 0x002fec0003800000 */
[----:B------:R-:W1:Y:S01]  /*0940*/  LDCU UR4, c[0x0][0x388] ;  /* 0x00007100ff0477ac */ /* 0x000e620008000800 */
[----:B------:R-:W-:Y:S02]  /*0950*/  MOV R2, 0x980 ;  /* 0x0000098000027802 */ /* 0x000fe40000000f00 */
[----:B-1----:R-:W-:-:S07]  /*0960*/  MOV R3, UR4 ;  /* 0x0000000400037c02 */ /* 0x002fce0008000f00 */
[----:B0-----:R-:W-:Y:S05]  /*0970*/  CALL.REL.NOINC `($__internal_1_$__cuda_sm3x_div_rn_noftz_f32_slowpath) ;  /* 0x00000014006c7944 */ /* 0x001fea0003c00000 */
[----:B------:R-:W-:-:S07]  /*0980*/  IMAD.MOV.U32 R24, RZ, RZ, R0 ;  /* 0x000000ffff187224 */ /* 0x000fce00078e0000 */
.L_x_10:
[----:B------:R-:W-:Y:S05]  /*0990*/  BSYNC.RECONVERGENT B0 ;  /* 0x0000000000007941 */ /* 0x000fea0003800200 */
.L_x_9:
[----:B------:R-:W1:Y:S01]  /*09a0*/  MUFU.RCP64H R3, UR9 ;  /* 0x0000000900037d08 */ /* 0x000e620008001800 */
[----:B------:R-:W-:Y:S02]  /*09b0*/  HFMA2 R2, -RZ, RZ, 0, 5.9604644775390625e-08 ;  /* 0x00000001ff027431 */ /* 0x000fe400000001ff */
[----:B------:R-:W-:Y:S01]  /*09c0*/  IMAD.U32 R10, RZ, RZ, UR8 ;  /* 0x00000008ff0a7e24 */ /* 0x000fe2000f8e00ff */
[----:B------:R-:W-:Y:S01]  /*09d0*/  MOV R17, UR9 ;  /* 0x0000000900117c02 */ /* 0x000fe20008000f00 */
[----:B------:R-:W-:Y:S01]  /*09e0*/  IMAD.U32 R11, RZ, RZ, UR9 ;  /* 0x00000009ff0b7e24 */ /* 0x000fe2000f8e00ff */
[----:B------:R-:W-:Y:S01]  /*09f0*/  BSSY.RECONVERGENT B0, `(.L_x_11) ;  /* 0x000001f000007945 */ /* 0x000fe20003800200 */
[----:B------:R-:W-:Y:S01]  /*0a00*/  IMAD.U32 R16, RZ, RZ, UR8 ;  /* 0x00000008ff107e24 */ /* 0x000fe2000f8e00ff */
[----:B------:R-:W2:Y:S03]  /*0a10*/  F2I.TRUNC.NTZ R24, R24 ;  /* 0x0000001800187305 */ /* 0x000ea6000020f100 */
[----:B-1----:R-:W-:-:S08]  /*0a20*/  DFMA R10, R2, -R10, 1 ;  /* 0x3ff00000020a742b */ /* 0x002fd0000000080a */
[----:B------:R-:W-:Y:S02]  /*0a30*/  DFMA R14, R10, R10, R10 ;  /* 0x0000000a0a0e722b */ /* 0x000fe4000000000a */
[----:B------:R-:W1:Y:S06]  /*0a40*/  I2F.F64 R10, R12 ;  /* 0x0000000c000a7312 */ /* 0x000e6c0000201c00 */
[----:B------:R-:W-:Y:S01]  /*0a50*/  DFMA R14, R2, R14, R2 ;  /* 0x0000000e020e722b */ /* 0x000fe20000000002 */
[----:B------:R-:W-:Y:S02]  /*0a60*/  IMAD.U32 R2, RZ, RZ, UR8 ;  /* 0x00000008ff027e24 */ /* 0x000fe4000f8e00ff */
[----:B------:R-:W-:-:S05]  /*0a70*/  IMAD.U32 R3, RZ, RZ, UR9 ;  /* 0x00000009ff037e24 */ /* 0x000fca000f8e00ff */
[----:B------:R-:W-:Y:S02]  /*0a80*/  DFMA R16, R14, -R16, 1 ;  /* 0x3ff000000e10742b */ /* 0x000fe40000000810 */
[----:B------:R-:W-:-:S06]  /*0a90*/  DADD R2, R2, -0.5 ;  /* 0xbfe0000002027429 */ /* 0x000fcc0000000000 */
[----:B------:R-:W-:Y:S02]  /*0aa0*/  DFMA R16, R14, R16, R14 ;  /* 0x000000100e10722b */ /* 0x000fe4000000000e */
[----:B-1----:R-:W-:-:S08]  /*0ab0*/  DADD R10, R10, -R2 ;  /* 0x000000000a0a7229 */ /* 0x002fd00000000802 */
[----:B------:R-:W-:Y:S02]  /*0ac0*/  DMUL R2, R10, R16 ;  /* 0x000000100a027228 */ /* 0x000fe40000000000 */
[----:B------:R-:W-:-:S06]  /*0ad0*/  FSETP.GEU.AND P1, PT, |R11|, 6.5827683646048100446e-37, PT ;  /* 0x036000000b00780b */ /* 0x000fcc0003f2e200 */
[----:B------:R-:W-:-:S08]  /*0ae0*/  DFMA R14, R2, -UR8, R10 ;  /* 0x80000008020e7c2b */ /* 0x000fd0000800000a */
[----:B------:R-:W-:-:S10]  /*0af0*/  DFMA R2, R16, R14, R2 ;  /* 0x0000000e1002722b */ /* 0x000fd40000000002 */
[----:B------:R-:W-:-:S05]  /*0b00*/  FFMA R0, RZ, UR9, R3 ;  /* 0x00000009ff007c23 */ /* 0x000fca0008000003 */
[----:B------:R-:W-:-:S13]  /*0b10*/  FSETP.GT.AND P0, PT, |R0|, 1.469367938527859385e-39, PT ;  /* 0x001000000000780b */ /* 0x000fda0003f04200 */
[----:B--2---:R-:W-:Y:S05]  /*0b20*/  @P0 BRA P1, `(.L_x_12) ;  /* 0x00000000002c0947 */ /* 0x004fea0000800000 */
[----:B------:R-:W-:Y:S01]  /*0b30*/  IMAD.U32 R2, RZ, RZ, UR8 ;  /* 0x00000008ff027e24 */ /* 0x000fe2000f8e00ff */
[----:B------:R-:W-:Y:S01]  /*0b40*/  MOV R13, UR9 ;  /* 0x00000009000d7c02 */ /* 0x000fe20008000f00 */
[----:B------:R-:W-:Y:S01]  /*0b50*/  IMAD.U32 R12, RZ, RZ, UR8 ;  /* 0x00000008ff0c7e24 */ /* 0x000fe2000f8e00ff */
[----:B------:R-:W-:Y:S01]  /*0b60*/  MOV R0, 0xbc0 ;  /* 0x00000bc000007802 */ /* 0x000fe20000000f00 */
[----:B------:R-:W-:Y:S02]  /*0b70*/  IMAD.U32 R3, RZ, RZ, UR9 ;  /* 0x00000009ff037e24 */ /* 0x000fe4000f8e00ff */
[----:B------:R-:W-:Y:S02]  /*0b80*/  IMAD.MOV.U32 R14, RZ, RZ, R10 ;  /* 0x000000ffff0e7224 */ /* 0x000fe400078e000a */
[----:B------:R-:W-:Y:S02]  /*0b90*/  IMAD.MOV.U32 R15, RZ, RZ, R11 ;  /* 0x000000ffff0f7224 */ /* 0x000fe400078e000b */
[----:B------:R-:W-:-:S07]  /*0ba0*/  IMAD.MOV.U32 R12, RZ, RZ, R2 ;  /* 0x000000ffff0c7224 */ /* 0x000fce00078e0002 */
[----:B0-----:R-:W-:Y:S05]  /*0bb0*/  CALL.REL.NOINC `($__internal_0_$__cuda_sm20_div_rn_f64_full) ;  /* 0x0000000c00707944 */ /* 0x001fea0003c00000 */
[----:B------:R-:W-:Y:S01]  /*0bc0*/  MOV R2, R18 ;  /* 0x0000001200027202 */ /* 0x000fe20000000f00 */
[----:B------:R-:W-:-:S07]  /*0bd0*/  IMAD.MOV.U32 R3, RZ, RZ, R19 ;  /* 0x000000ffff037224 */ /* 0x000fce00078e0013 */
.L_x_12:
[----:B------:R-:W-:Y:S05]  /*0be0*/  BSYNC.RECONVERGENT B0 ;  /* 0x0000000000007941 */ /* 0x000fea0003800200 */
.L_x_11:
[----:B------:R-:W1:Y:S01]  /*0bf0*/  MUFU.RCP64H R11, UR11 ;  /* 0x0000000b000b7d08 */ /* 0x000e620008001800 */
[----:B------:R-:W-:Y:S02]  /*0c00*/  HFMA2 R10, -RZ, RZ, 0, 5.9604644775390625e-08 ;  /* 0x00000001ff0a7431 */ /* 0x000fe400000001ff */
[----:B------:R-:W-:Y:S01]  /*0c10*/  IMAD.U32 R12, RZ, RZ, UR10 ;  /* 0x0000000aff0c7e24 */ /* 0x000fe2000f8e00ff */
[----:B------:R-:W-:Y:S01]  /*0c20*/  MOV R17, UR11 ;  /* 0x0000000b00117c02 */ /* 0x000fe20008000f00 */
[----:B------:R-:W-:Y:S01]  /*0c30*/  IMAD.U32 R13, RZ, RZ, UR11 ;  /* 0x0000000bff0d7e24 */ /* 0x000fe2000f8e00ff */
[----:B------:R-:W-:Y:S01]  /*0c40*/  BSSY.RECONVERGENT B0, `(.L_x_13) ;  /* 0x000001c000007945 */ /* 0x000fe20003800200 */
[----:B------:R-:W-:Y:S01]  /*0c50*/  IMAD.U32 R16, RZ, RZ, UR10 ;  /* 0x0000000aff107e24 */ /* 0x000fe2000f8e00ff */
[----:B------:R-:W2:Y:S03]  /*0c60*/  I2F.F64 R14, R24 ;  /* 0x00000018000e7312 */ /* 0x000ea60000201c00 */
[----:B-1----:R-:W-:-:S08]  /*0c70*/  DFMA R12, R10, -R12, 1 ;  /* 0x3ff000000a0c742b */ /* 0x002fd0000000080c */
[----:B------:R-:W-:-:S08]  /*0c80*/  DFMA R12, R12, R12, R12 ;  /* 0x0000000c0c0c722b */ /* 0x000fd0000000000c */
[----:B------:R-:W-:Y:S01]  /*0c90*/  DFMA R12, R10, R12, R10 ;  /* 0x0000000c0a0c722b */ /* 0x000fe2000000000a */
[----:B------:R-:W-:Y:S02]  /*0ca0*/  IMAD.U32 R10, RZ, RZ, UR10 ;  /* 0x0000000aff0a7e24 */ /* 0x000fe4000f8e00ff */
[----:B------:R-:W-:-:S05]  /*0cb0*/  IMAD.U32 R11, RZ, RZ, UR11 ;  /* 0x0000000bff0b7e24 */ /* 0x000fca000f8e00ff */
[----:B------:R-:W-:Y:S02]  /*0cc0*/  DFMA R16, R12, -R16, 1 ;  /* 0x3ff000000c10742b */ /* 0x000fe40000000810 */
[----:B------:R-:W-:-:S06]  /*0cd0*/  DADD R10, R10, -0.5 ;  /* 0xbfe000000a0a7429 */ /* 0x000fcc0000000000 */
[----:B------:R-:W-:Y:S02]  /*0ce0*/  DFMA R16, R12, R16, R12 ;  /* 0x000000100c10722b */ /* 0x000fe4000000000c */
[----:B--2---:R-:W-:-:S08]  /*0cf0*/  DADD R14, R14, -R10 ;  /* 0x000000000e0e7229 */ /* 0x004fd0000000080a */
[----:B------:R-:W-:Y:S02]  /*0d00*/  DMUL R10, R14, R16 ;  /* 0x000000100e0a7228 */ /* 0x000fe40000000000 */
[----:B------:R-:W-:-:S06]  /*0d10*/  FSETP.GEU.AND P1, PT, |R15|, 6.5827683646048100446e-37, PT ;  /* 0x036000000f00780b */ /* 0x000fcc0003f2e200 */
[----:B------:R-:W-:-:S08]  /*0d20*/  DFMA R12, R10, -UR10, R14 ;  /* 0x8000000a0a0c7c2b */ /* 0x000fd0000800000e */
[----:B------:R-:W-:-:S10]  /*0d30*/  DFMA R10, R16, R12, R10 ;  /* 0x0000000c100a722b */ /* 0x000fd4000000000a */
[----:B------:R-:W-:-:S05]  /*0d40*/  FFMA R0, RZ, UR11, R11 ;  /* 0x0000000bff007c23 */ /* 0x000fca000800000b */
[----:B------:R-:W-:-:S13]  /*0d50*/  FSETP.GT.AND P0, PT, |R0|, 1.469367938527859385e-39, PT ;  /* 0x001000000000780b */ /* 0x000fda0003f04200 */
[----:B------:R-:W-:Y:S05]  /*0d60*/  @P0 BRA P1, `(.L_x_14) ;  /* 0x0000000000240947 */ /* 0x000fea0000800000 */
[----:B------:R-:W-:Y:S01]  /*0d70*/  IMAD.U32 R10, RZ, RZ, UR10 ;  /* 0x0000000aff0a7e24 */ /* 0x000fe2000f8e00ff */
[----:B------:R-:W-:Y:S01]  /*0d80*/  MOV R13, UR11 ;  /* 0x0000000b000d7c02 */ /* 0x000fe20008000f00 */
[----:B------:R-:W-:Y:S01]  /*0d90*/  IMAD.U32 R12, RZ, RZ, UR10 ;  /* 0x0000000aff0c7e24 */ /* 0x000fe2000f8e00ff */
[----:B------:R-:W-:Y:S01]  /*0da0*/  MOV R0, 0xde0 ;  /* 0x00000de000007802 */ /* 0x000fe20000000f00 */
[----:B------:R-:W-:Y:S02]  /*0db0*/  IMAD.U32 R11, RZ, RZ, UR11 ;  /* 0x0000000bff0b7e24 */ /* 0x000fe4000f8e00ff */
[----:B------:R-:W-:-:S07]  /*0dc0*/  IMAD.MOV.U32 R12, RZ, RZ, R10 ;  /* 0x000000ffff0c7224 */ /* 0x000fce00078e000a */
[----:B0-----:R-:W-:Y:S05]  /*0dd0*/  CALL.REL.NOINC `($__internal_0_$__cuda_sm20_div_rn_f64_full) ;  /* 0x0000000800e87944 */ /* 0x001fea0003c00000 */
[----:B------:R-:W-:Y:S02]  /*0de0*/  IMAD.MOV.U32 R10, RZ, RZ, R18 ;  /* 0x000000ffff0a7224 */ /* 0x000fe400078e0012 */
[----:B------:R-:W-:-:S07]  /*0df0*/  IMAD.MOV.U32 R11, RZ, RZ, R19 ;  /* 0x000000ffff0b7224 */ /* 0x000fce00078e0013 */
.L_x_14:
[----:B------:R-:W-:Y:S05]  /*0e00*/  BSYNC.RECONVERGENT B0 ;  /* 0x0000000000007941 */ /* 0x000fea0003800200 */
.L_x_13:
[-C--:B------:R-:W-:Y:S01]  /*0e10*/  DMUL R10, R10, R2.reuse ;  /* 0x000000020a0a7228 */ /* 0x080fe20000000000 */
[----:B------:R-:W-:Y:S07]  /*0e20*/  BSSY.RECONVERGENT B0, `(.L_x_15) ;  /* 0x0000094000007945 */ /* 0x000fee0003800200 */
[----:B------:R-:W-:-:S10]  /*0e30*/  DFMA R2, R2, R2, R10 ;  /* 0x000000020202722b */ /* 0x000fd4000000000a */
[----:B------:R-:W1:Y:S08]  /*0e40*/  F2F.F32.F64 R2, R2 ;  /* 0x0000000200027310 */ /* 0x000e700000301000 */
[----:B-1----:R-:W1:Y:S02]  /*0e50*/  F2F.F64.F32 R10, R2 ;  /* 0x00000002000a7310 */ /* 0x002e640000201800 */
[----:B-1----:R-:W-:-:S10]  /*0e60*/  DMUL R10, R8, R10 ;  /* 0x0000000a080a7228 */ /* 0x002fd40000000000 */
[----:B------:R-:W1:Y:S02]  /*0e70*/  F2F.F32.F64 R11, R10 ;  /* 0x0000000a000b7310 */ /* 0x000e640000301000 */
[----:B-1----:R-:W-:-:S13]  /*0e80*/  FSETP.GTU.AND P0, PT, |R11|, 8, PT ;  /* 0x410000000b00780b */ /* 0x002fda0003f0c200 */
[----:B------:R-:W-:Y:S05]  /*0e90*/  @P0 BRA `(.L_x_16) ;  /* 0x0000000000600947 */ /* 0x000fea0003800000 */
[C---:B------:R-:W-:Y:S01]  /*0ea0*/  FADD R0, |R11|.reuse, -2.4048254489898681641 ;  /* 0xc019e8a90b007421 */ /* 0x040fe20000000200 */
[----:B------:R-:W-:Y:S01]  /*0eb0*/  MOV R3, 0x26b3b8e7 ;  /* 0x26b3b8e700037802 */ /* 0x000fe20000000f00 */
[C---:B------:R-:W-:Y:S01]  /*0ec0*/  FADD R2, |R11|.reuse, -5.5200781822204589844 ;  /* 0xc0b0a47b0b027421 */ /* 0x040fe20000000200 */
[----:B------:R-:W-:Y:S01]  /*0ed0*/  FADD R10, |R11|, -8.6537275314331054688 ;  /* 0xc10a75ab0b0a7421 */ /* 0x000fe20000000200 */
[----:B------:R-:W-:Y:S02]  /*0ee0*/  FADD R0, R0, -1.0870589761680093943e-07 ;  /* 0xb3e971b300007421 */ /* 0x000fe40000000000 */
[----:B------:R-:W-:Y:S01]  /*0ef0*/  FADD R2, R2, 7.1934145751129108248e-08 ;  /* 0x339a7a3702027421 */ /* 0x000fe20000000000 */
[----:B------:R-:W-:Y:S01]  /*0f00*/  FADD R13, R10, -3.8147791769915784243e-07 ;  /* 0xb4cccded0a0d7421 */ /* 0x000fe20000000000 */
[----:B------:R-:W-:-:S04]  /*0f10*/  FFMA R3, R0, -R3, -7.6677725312831318538e-14 ;  /* 0xa9aca9b300037423 */ /* 0x000fc80000000803 */
[----:B------:R-:W-:-:S04]  /*0f20*/  FFMA R3, R0, R3, 2.71505561089124825e-12 ;  /* 0x2c3f0e1800037423 */ /* 0x000fc80000000003 */
[----:B------:R-:W-:-:S04]  /*0f30*/  FFMA R3, R0, R3, -6.0280118570343876883e-12 ;  /* 0xacd4178100037423 */ /* 0x000fc80000000003 */
[----:B------:R-:W-:-:S04]  /*0f40*/  FFMA R3, R0, R3, -4.2393266674878304912e-10 ;  /* 0xafe90f3800037423 */ /* 0x000fc80000000003 */
[----:B------:R-:W-:-:S04]  /*0f50*/  FFMA R3, R0, R3, 5.8276378167576581291e-10 ;  /* 0x3020305b00037423 */ /* 0x000fc80000000003 */
[----:B------:R-:W-:-:S04]  /*0f60*/  FFMA R3, R0, R3, 5.8077841202930358122e-08 ;  /* 0x3379714300037423 */ /* 0x000fc80000000003 */
[----:B------:R-:W-:-:S04]  /*0f70*/  FFMA R3, R0, R3, 1.8003311064163085575e-09 ;  /* 0x30f76f8500037423 */ /* 0x000fc80000000003 */
[----:B------:R-:W-:-:S04]  /*0f80*/  FFMA R3, R0, R3, -5.4500733313034288585e-06 ;  /* 0xb6b6dfc600037423 */ /* 0x000fc80000000003 */
[----:B------:R-:W-:-:S04]  /*0f90*/  FFMA R3, R0, R3, -7.3432206590950954705e-06 ;  /* 0xb6f665c900037423 */ /* 0x000fc80000000003 */
[----:B------:R-:W-:-:S04]  /*0fa0*/  FFMA R3, R0, R3, 0.00030170319951139390469 ;  /* 0x399e2deb00037423 */ /* 0x000fc80000000003 */
[----:B------:R-:W-:-:S04]  /*0fb0*/  FFMA R3, R0, R3, 0.00077395443804562091827 ;  /* 0x3a4ae33400037423 */ /* 0x000fc80000000003 */
[----:B------:R-:W-:-:S04]  /*0fc0*/  FFMA R3, R0, R3, -0.0072834617458283901215 ;  /* 0xbbeeaa1b00037423 */ /* 0x000fc80000000003 */
[----:B------:R-:W-:-:S04]  /*0fd0*/  FFMA R3, R0, R3, -0.026668203994631767273 ;  /* 0xbcda774700037423 */ /* 0x000fc80000000003 */
[----:B------:R-:W-:-:S04]  /*0fe0*/  FMUL R3, R0, R3 ;  /* 0x0000000300037220 */ /* 0x000fc80000400000 */
[----:B------:R-:W-:-:S04]  /*0ff0*/  FMUL R2, R3, R2 ;  /* 0x0000000203027220 */ /* 0x000fc80000400000 */
[----:B------:R-:W-:Y:S01]  /*1000*/  FMUL R13, R2, R13 ;  /* 0x0000000d020d7220 */ /* 0x000fe20000400000 */
[----:B------:R-:W-:Y:S06]  /*1010*/  BRA `(.L_x_17) ;  /* 0x0000000400d07947 */ /* 0x000fec0003800000 */
.L_x_16:
[----:B------:R-:W-:Y:S01]  /*1020*/  FSETP.NEU.AND P0, PT, |R11|, +INF , PT ;  /* 0x7f8000000b00780b */ /* 0x000fe20003f0d200 */
[----:B------:R-:W-:-:S12]  /*1030*/  IMAD.MOV.U32 R13, RZ, RZ, RZ ;  /* 0x000000ffff0d7224 */ /* 0x000fd800078e00ff */
[----:B------:R-:W-:Y:S05]  /*1040*/  @!P0 BRA `(.L_x_17) ;  /* 0x0000000400c48947 */ /* 0x000fea0003800000 */
[----:B------:R-:W1:Y:S01]  /*1050*/  MUFU.RCP R0, |R11| ;  /* 0x4000000b00007308 */ /* 0x000e620000001000 */
[----:B------:R-:W-:Y:S01]  /*1060*/  IMAD.MOV.U32 R3, RZ, RZ, 0x3f91e009 ;  /* 0x3f91e009ff037424 */ /* 0x000fe200078e00ff */
[----:B------:R-:W-:Y:S01]  /*1070*/  FSETP.GEU.AND P0, PT, |R11|, 1.175494350822287508e-38, PT ;  /* 0x008000000b00780b */ /* 0x000fe20003f0e200 */
[----:B------:R-:W-:Y:S01]  /*1080*/  BSSY.RECONVERGENT B1, `(.L_x_18) ;  /* 0x0000050000017945 */ /* 0x000fe20003800200 */
[----:B-1----:R-:W-:-:S04]  /*1090*/  FMUL R2, R0, R0 ;  /* 0x0000000000027220 */ /* 0x002fc80000400000 */
[----:B------:R-:W-:-:S04]  /*10a0*/  FFMA R3, R2, R3, -0.20532675087451934814 ;  /* 0xbe52412d02037423 */ /* 0x000fc80000000003 */
[----:B------:R-:W-:-:S04]  /*10b0*/  FFMA R3, R2, R3, 0.06509173661470413208 ;  /* 0x3d854ed102037423 */ /* 0x000fc80000000003 */
[----:B------:R-:W-:-:S04]  /*10c0*/  FFMA R3, R2, R3, -0.12499999254941940308 ;  /* 0xbdffffff02037423 */ /* 0x000fc80000000003 */
[----:B------:R-:W-:Y:S01]  /*10d0*/  FFMA R17, R0, R3, |R11| ;  /* 0x0000000300117223 */ /* 0x000fe2000000040b */
[----:B------:R-:W-:Y:S01]  /*10e0*/  FMUL R0, |R11|, 16777216 ;  /* 0x4b8000000b007820 */ /* 0x000fe20000400200 */
[----:B------:R-:W-:Y:S02]  /*10f0*/  IMAD.MOV.U32 R3, RZ, RZ, 0x4056fe93 ;  /* 0x4056fe93ff037424 */ /* 0x000fe400078e00ff */
[----:B------:R-:W-:Y:S02]  /*1100*/  FMUL R12, R17, 0.63661974668502807617 ;  /* 0x3f22f983110c7820 */ /* 0x000fe40000400000 */
[----:B------:R-:W-:Y:S01]  /*1110*/  FSEL R0, R0, |R11|, !P0 ;  /* 0x4000000b00007208 */ /* 0x000fe20004000000 */
[----:B------:R-:W-:-:S03]  /*1120*/  FFMA R3, R2, R3, -0.51452267169952392578 ;  /* 0xbf03b7c202037423 */ /* 0x000fc60000000003 */
[----:B------:R-:W1:Y:S01]  /*1130*/  MUFU.RSQ R10, R0 ;  /* 0x00000000000a7308 */ /* 0x000e620000001400 */
[----:B------:R-:W-:-:S04]  /*1140*/  FFMA R3, R2, R3, 0.10337056964635848999 ;  /* 0x3dd3b3f302037423 */ /* 0x000fc80000000003 */
[----:B------:R-:W-:-:S03]  /*1150*/  FFMA R3, R2, R3, -0.062499724328517913818 ;  /* 0xbd7fffb602037423 */ /* 0x000fc60000000003 */
[----:B------:R-:W2:Y:S01]  /*1160*/  F2I.NTZ R12, R12 ;  /* 0x0000000c000c7305 */ /* 0x000ea20000203100 */
[----:B------:R-:W-:Y:S01]  /*1170*/  FFMA R3, R2, R3, 1 ;  /* 0x3f80000002037423 */ /* 0x000fe20000000003 */
[----:B-1----:R-:W-:Y:S01]  /*1180*/  @!P0 FMUL R10, R10, 4096 ;  /* 0x458000000a0a8820 */ /* 0x002fe20000400000 */
[----:B------:R-:W-:-:S03]  /*1190*/  FSETP.GE.AND P0, PT, |R17|, 105615, PT ;  /* 0x47ce47801100780b */ /* 0x000fc60003f06200 */
[----:B------:R-:W-:Y:S01]  /*11a0*/  FMUL R10, R10, 0.79788458347320556641 ;  /* 0x3f4c422a0a0a7820 */ /* 0x000fe20000400000 */
[----:B--2---:R-:W-:-:S05]  /*11b0*/  I2FP.F32.S32 R14, R12 ;  /* 0x0000000c000e7245 */ /* 0x004fca0000201400 */
[----:B------:R-:W-:-:S04]  /*11c0*/  FFMA R13, R14, -1.5707962512969970703, R17 ;  /* 0xbfc90fda0e0d7823 */ /* 0x000fc80000000011 */
[----:B------:R-:W-:Y:S01]  /*11d0*/  FFMA R15, R14, -7.5497894158615963534e-08, R13 ;  /* 0xb3a221680e0f7823 */ /* 0x000fe2000000000d */
[----:B------:R-:W-:-:S03]  /*11e0*/  FMUL R13, R3, R10 ;  /* 0x0000000a030d7220 */ /* 0x000fc60000400000 */
[----:B------:R-:W-:Y:S01]  /*11f0*/  FFMA R14, R14, -5.3903029534742383927e-15, R15 ;  /* 0xa7c234c50e0e7823 */ /* 0x000fe2000000000f */
[----:B------:R-:W-:Y:S06]  /*1200*/  @!P0 BRA `(.L_x_19) ;  /* 0x0000000000dc8947 */ /* 0x000fec0003800000 */
[----:B------:R-:W-:-:S13]  /*1210*/  FSETP.NEU.AND P0, PT, |R17|, +INF , PT ;  /* 0x7f8000001100780b */ /* 0x000fda0003f0d200 */
[----:B------:R-:W-:Y:S01]  /*1220*/  @!P0 FMUL R14, RZ, R17 ;  /* 0x00000011ff0e8220 */ /* 0x000fe20000400000 */
[----:B------:R-:W-:Y:S01]  /*1230*/  @!P0 MOV R12, RZ ;  /* 0x000000ff000c8202 */ /* 0x000fe20000000f00 */
[----:B------:R-:W-:Y:S06]  /*1240*/  @!P0 BRA `(.L_x_19) ;  /* 0x0000000000cc8947 */ /* 0x000fec0003800000 */
[----:B------:R-:W-:Y:S01]  /*1250*/  IMAD.SHL.U32 R2, R17, 0x100, RZ ;  /* 0x0000010011027824 */ /* 0x000fe200078e00ff */
[----:B------:R-:W-:Y:S01]  /*1260*/  MOV R0, R1 ;  /* 0x0000000100007202 */ /* 0x000fe20000000f00 */
[----:B------:R-:W-:Y:S01]  /*1270*/  IMAD.MOV.U32 R12, RZ, RZ, RZ ;  /* 0x000000ffff0c7224 */ /* 0x000fe200078e00ff */
[----:B------:R-:W1:Y:S02]  /*1280*/  LDCU.64 UR16, c[0x4][URZ] ;  /* 0x01000000ff1077ac */ /* 0x000e640008000a00 */
[----:B------:R-:W-:Y:S01]  /*1290*/  LOP3.LUT R21, R2, 0x80000000, RZ, 0xfc, !PT ;  /* 0x8000000002157812 */ /* 0x000fe200078efcff */
[----:B------:R-:W-:Y:S01]  /*12a0*/  UMOV UR5, URZ ;  /* 0x000000ff00057c82 */ /* 0x000fe20008000000 */
[----:B------:R-:W-:-:S05]  /*12b0*/  UMOV UR4, URZ ;  /* 0x000000ff00047c82 */ /* 0x000fca0008000000 */
.L_x_20:
[----:B-1----:R-:W-:Y:S02]  /*12c0*/  IMAD.U32 R14, RZ, RZ, UR16 ;  /* 0x00000010ff0e7e24 */ /* 0x002fe4000f8e00ff */
[----:B------:R-:W-:-:S05]  /*12d0*/  IMAD.U32 R15, RZ, RZ, UR17 ;  /* 0x00000011ff0f7e24 */ /* 0x000fca000f8e00ff */
[----:B------:R-:W2:Y:S01]  /*12e0*/  LDG.E.CONSTANT R2, desc[UR14][R14.64] ;  /* 0x0000000e0e027981 */ /* 0x000ea2000c1e9900 */
[----:B------:R-:W-:Y:S02]  /*12f0*/  UIADD3 UR16, UP0, UPT, UR16, 0x4, URZ ;  /* 0x0000000410107890 */ /* 0x000fe4000ff1e0ff */
[----:B------:R-:W-:Y:S02]  /*1300*/  UIADD3 UR4, UPT, UPT, UR4, 0x1, URZ ;  /* 0x0000000104047890 */ /* 0x000fe4000fffe0ff */
[----:B------:R-:W-:Y:S02]  /*1310*/  UIADD3.X UR17, UPT, UPT, URZ, UR17, URZ, UP0, !UPT ;  /* 0x00000011ff117290 */ /* 0x000fe400087fe4ff */
[----:B------:R-:W-:Y:S01]  /*1320*/  UISETP.NE.AND UP0, UPT, UR4, 0x6, UPT ;  /* 0x000000060400788c */ /* 0x000fe2000bf05270 */
[----:B--2---:R-:W-:-:S03]  /*1330*/  IMAD.WIDE.U32 R2, R2, R21, RZ ;  /* 0x0000001502027225 */ /* 0x004fc600078e00ff */
[----:B------:R-:W-:-:S04]  /*1340*/  IADD3 R19, P0, PT, R2, R12, RZ ;  /* 0x0000000c02137210 */ /* 0x000fc80007f1e0ff */
[----:B------:R-:W-:Y:S01]  /*1350*/  IADD3.X R12, PT, PT, R3, UR5, RZ, P0, !PT ;  /* 0x00000005030c7c10 */ /* 0x000fe200087fe4ff */
[----:B------:R1:W-:Y:S02]  /*1360*/  STL [R0], R19 ;  /* 0x0000001300007387 */ /* 0x0003e40000100800 */
[----:B-1----:R-:W-:Y:S01]  /*1370*/  IADD3 R0, PT, PT, R0, 0x4, RZ ;  /* 0x0000000400007810 */ /* 0x002fe20007ffe0ff */
[----:B------:R-:W-:Y:S06]  /*1380*/  BRA.U UP0, `(.L_x_20) ;  /* 0xfffffffd00cc7547 */ /* 0x000fec000b83ffff */
[----:B------:R-:W-:Y:S01]  /*1390*/  SHF.R.U32.HI R10, RZ, 0x17, R17 ;  /* 0x00000017ff0a7819 */ /* 0x000fe20000011611 */
[----:B------:R1:W-:Y:S03]  /*13a0*/  STL [R1+0x18], R12 ;  /* 0x0000180c01007387 */ /* 0x0003e60000100800 */
[C---:B------:R-:W-:Y:S02]  /*13b0*/  LOP3.LUT R0, R10.reuse, 0xe0, RZ, 0xc0, !PT ;  /* 0x000000e00a007812 */ /* 0x040fe400078ec0ff */
[----:B------:R-:W-:-:S03]  /*13c0*/  LOP3.LUT P0, RZ, R10, 0x1f, RZ, 0xc0, !PT ;  /* 0x0000001f0aff7812 */ /* 0x000fc6000780c0ff */
[----:B------:R-:W-:-:S05]  /*13d0*/  VIADD R0, R0, 0xffffff80 ;  /* 0xffffff8000007836 */ /* 0x000fca0000000000 */
[----:B------:R-:W-:-:S05]  /*13e0*/  SHF.R.U32.HI R0, RZ, 0x5, R0 ;  /* 0x00000005ff007819 */ /* 0x000fca0000011600 */
[----:B------:R-:W-:-:S05]  /*13f0*/  IMAD R16, R0, -0x4, R1 ;  /* 0xfffffffc00107824 */ /* 0x000fca00078e0201 */
[----:B------:R-:W2:Y:S04]  /*1400*/  LDL R0, [R16+0x18] ;  /* 0x0000180010007983 */ /* 0x000ea80000100800 */
[----:B------:R-:W2:Y:S04]  /*1410*/  LDL R3, [R16+0x14] ;  /* 0x0000140010037983 */ /* 0x000ea80000100800 */
[----:B------:R-:W3:Y:S01]  /*1420*/  @P0 LDL R2, [R16+0x10] ;  /* 0x0000100010020983 */ /* 0x000ee20000100800 */
[----:B------:R-:W-:Y:S01]  /*1430*/  LOP3.LUT R10, R10, 0x1f, RZ, 0xc0, !PT ;  /* 0x0000001f0a0a7812 */ /* 0x000fe200078ec0ff */
[----:B------:R-:W-:Y:S01]  /*1440*/  UMOV UR4, 0x54442d19 ;  /* 0x54442d1900047882 */ /* 0x000fe20000000000 */
[----:B------:R-:W-:-:S02]  /*1450*/  UMOV UR5, 0x3bf921fb ;  /* 0x3bf921fb00057882 */ /* 0x000fc40000000000 */
[-C--:B--2---:R-:W-:Y:S02]  /*1460*/  @P0 SHF.L.W.U32.HI R0, R3, R10.reuse, R0 ;  /* 0x0000000a03000219 */ /* 0x084fe40000010e00 */
[----:B---3--:R-:W-:Y:S02]  /*1470*/  @P0 SHF.L.W.U32.HI R3, R2, R10, R3 ;  /* 0x0000000a02030219 */ /* 0x008fe40000010e03 */
[----:B------:R-:W-:Y:S02]  /*1480*/  ISETP.GE.AND P0, PT, R17, RZ, PT ;  /* 0x000000ff1100720c */ /* 0x000fe40003f06270 */
[C---:B------:R-:W-:Y:S01]  /*1490*/  SHF.L.W.U32.HI R2, R3.reuse, 0x2, R0 ;  /* 0x0000000203027819 */ /* 0x040fe20000010e00 */
[----:B------:R-:W-:-:S03]  /*14a0*/  IMAD.SHL.U32 R3, R3, 0x4, RZ ;  /* 0x0000000403037824 */ /* 0x000fc600078e00ff */
[----:B------:R-:W-:Y:S02]  /*14b0*/  SHF.R.S32.HI R10, RZ, 0x1f, R2 ;  /* 0x0000001fff0a7819 */ /* 0x000fe40000011402 */
[----:B------:R-:W-:Y:S02]  /*14c0*/  LOP3.LUT R17, R2, R17, RZ, 0x3c, !PT ;  /* 0x0000001102117212 */ /* 0x000fe400078e3cff */
[C---:B------:R-:W-:Y:S02]  /*14d0*/  LOP3.LUT R14, R10.reuse, R3, RZ, 0x3c, !PT ;  /* 0x000000030a0e7212 */ /* 0x040fe400078e3cff */
[----:B------:R-:W-:Y:S02]  /*14e0*/  LOP3.LUT R15, R10, R2, RZ, 0x3c, !PT ;  /* 0x000000020a0f7212 */ /* 0x000fe400078e3cff */
[----:B------:R-:W-:Y:S02]  /*14f0*/  SHF.R.U32.HI R3, RZ, 0x1e, R0 ;  /* 0x0000001eff037819 */ /* 0x000fe40000011600 */
[----:B------:R-:W-:-:S02]  /*1500*/  ISETP.GE.AND P1, PT, R17, RZ, PT ;  /* 0x000000ff1100720c */ /* 0x000fc40003f26270 */
[----:B------:R-:W2:Y:S01]  /*1510*/  I2F.F64.S64 R14, R14 ;  /* 0x0000000e000e7312 */ /* 0x000ea20000301c00 */
[----:B-1----:R-:W-:-:S04]  /*1520*/  LEA.HI R12, R2, R3, RZ, 0x1 ;  /* 0x00000003020c7211 */ /* 0x002fc800078f08ff */
[----:B------:R-:W-:-:S05]  /*1530*/  IADD3 R0, PT, PT, -R12, RZ, RZ ;  /* 0x000000ff0c007210 */ /* 0x000fca0007ffe1ff */
[----:B------:R-:W-:Y:S01]  /*1540*/  @!P0 IMAD.MOV.U32 R12, RZ, RZ, R0 ;  /* 0x000000ffff0c8224 */ /* 0x000fe200078e0000 */
[----:B--2---:R-:W-:-:S10]  /*1550*/  DMUL R18, R14, UR4 ;  /* 0x000000040e127c28 */ /* 0x004fd40008000000 */
[----:B------:R-:W1:Y:S02]  /*1560*/  F2F.F32.F64 R18, R18 ;  /* 0x0000001200127310 */ /* 0x000e640000301000 */
[----:B-1----:R-:W-:-:S07]  /*1570*/  FSEL R14, -R18, R18, !P1 ;  /* 0x00000012120e7208 */ /* 0x002fce0004800100 */
.L_x_19:
[----:B------:R-:W-:Y:S05]  /*1580*/  BSYNC.RECONVERGENT B1 ;  /* 0x0000000000017941 */ /* 0x000fea0003800200 */
.L_x_18:
[----:B------:R-:W-:Y:S01]  /*1590*/  LOP3.LUT R12, R12, 0x3, RZ, 0xc0, !PT ;  /* 0x000000030c0c7812 */ /* 0x000fe200078ec0ff */
[----:B------:R-:W-:Y:S01]  /*15a0*/  IMAD.MOV.U32 R3, RZ, RZ, 0x3fc90fdb ;  /* 0x3fc90fdbff037424 */ /* 0x000fe200078e00ff */
[----:B------:R-:W-:Y:S01]  /*15b0*/  MOV R10, 0x37cbac00 ;  /* 0x37cbac00000a7802 */ /* 0x000fe20000000f00 */
[----:B------:R-:W-:Y:S01]  /*15c0*/  IMAD.MOV.U32 R17, RZ, RZ, 0x3e2aaaa8 ;  /* 0x3e2aaaa8ff117424 */ /* 0x000fe200078e00ff */
[----:B------:R-:W-:-:S05]  /*15d0*/  I2FP.F32.U32 R12, R12 ;  /* 0x0000000c000c7245 */ /* 0x000fca0000201000 */
[----:B------:R-:W-:Y:S01]  /*15e0*/  FFMA R3, R12, R3, -0.78539818525314331055 ;  /* 0xbf490fdb0c037423 */ /* 0x000fe20000000003 */
[----:B------:R-:W-:-:S03]  /*15f0*/  IMAD.MOV.U32 R12, RZ, RZ, 0x3c0885e4 ;  /* 0x3c0885e4ff0c7424 */ /* 0x000fc600078e00ff */
[----:B------:R-:W-:-:S04]  /*1600*/  FADD R3, R3, R14 ;  /* 0x0000000e03037221 */ /* 0x000fc80000000000 */
[----:B------:R-:W-:-:S06]  /*1610*/  FMUL R0, R3, 0.63661974668502807617 ;  /* 0x3f22f98303007820 */ /* 0x000fcc0000400000 */
[----:B------:R-:W1:Y:S02]  /*1620*/  F2I.NTZ R0, R0 ;  /* 0x0000000000007305 */ /* 0x000e640000203100 */
[----:B-1----:R-:W-:-:S05]  /*1630*/  I2FP.F32.S32 R2, R0 ;  /* 0x0000000000027245 */ /* 0x002fca0000201400 */
[----:B------:R-:W-:-:S04]  /*1640*/  FFMA R3, R2, -1.5707962512969970703, R3 ;  /* 0xbfc90fda02037823 */ /* 0x000fc80000000003 */
[----:B------:R-:W-:Y:S01]  /*1650*/  FFMA R3, R2, -7.5497894158615963534e-08, R3 ;  /* 0xb3a2216802037823 */ /* 0x000fe20000000003 */
[C---:B------:R-:W-:Y:S02]  /*1660*/  LOP3.LUT R2, R0.reuse, 0x1, RZ, 0xc0, !PT ;  /* 0x0000000100027812 */ /* 0x040fe400078ec0ff */
[----:B------:R-:W-:Y:S01]  /*1670*/  IADD3 R0, PT, PT, R0, 0x1, RZ ;  /* 0x0000000100007810 */ /* 0x000fe20007ffe0ff */
[----:B------:R-:W-:Y:S01]  /*1680*/  FMUL R15, R3, R3 ;  /* 0x00000003030f7220 */ /* 0x000fe20000400000 */
[----:B------:R-:W-:Y:S02]  /*1690*/  ISETP.NE.U32.AND P0, PT, R2, 0x1, PT ;  /* 0x000000010200780c */ /* 0x000fe40003f05070 */
[----:B------:R-:W-:Y:S01]  /*16a0*/  LOP3.LUT P1, RZ, R0, 0x2, RZ, 0xc0, !PT ;  /* 0x0000000200ff7812 */ /* 0x000fe2000782c0ff */
[----:B------:R-:W-:Y:S01]  /*16b0*/  FFMA R2, R15, R10, -0.0013887860113754868507 ;  /* 0xbab607ed0f027423 */ /* 0x000fe2000000000a */
[----:B------:R-:W-:Y:S02]  /*16c0*/  FSEL R10, R12, 0.041666727513074874878, !P0 ;  /* 0x3d2aaabb0c0a7808 */ /* 0x000fe40004000000 */
[----:B------:R-:W-:-:S02]  /*16d0*/  FSEL R0, R3, 1, !P0 ;  /* 0x3f80000003007808 */ /* 0x000fc40004000000 */
[----:B------:R-:W-:Y:S02]  /*16e0*/  FSEL R2, R2, -0.00019574658654164522886, P0 ;  /* 0xb94d415302027808 */ /* 0x000fe40000000000 */
[----:B------:R-:W-:Y:S01]  /*16f0*/  FSEL R17, -R17, -0.4999999701976776123, !P0 ;  /* 0xbeffffff11117808 */ /* 0x000fe20004000100 */
[C---:B------:R-:W-:Y:S02]  /*1700*/  FFMA R3, R15.reuse, R0, RZ ;  /* 0x000000000f037223 */ /* 0x040fe400000000ff */
[----:B------:R-:W-:-:S04]  /*1710*/  FFMA R2, R15, R2, R10 ;  /* 0x000000020f027223 */ /* 0x000fc8000000000a */
[----:B------:R-:W-:-:S04]  /*1720*/  FFMA R2, R15, R2, R17 ;  /* 0x000000020f027223 */ /* 0x000fc80000000011 */
[----:B------:R-:W-:-:S04]  /*1730*/  FFMA R0, R3, R2, R0 ;  /* 0x0000000203007223 */ /* 0x000fc80000000000 */
[----:B------:R-:W-:-:S04]  /*1740*/  @P1 FADD R0, RZ, -R0 ;  /* 0x80000000ff001221 */ /* 0x000fc80000000000 */
[----:B------:R-:W-:-:S07]  /*1750*/  FMUL R13, R13, R0 ;  /* 0x000000000d0d7220 */ /* 0x000fce0000400000 */
.L_x_17:
[----:B------:R-:W-:Y:S05]  /*1760*/  BSYNC.RECONVERGENT B0 ;  /* 0x0000000000007941 */ /* 0x000fea0003800200 */
.L_x_15:
[----:B------:R-:W-:Y:S01]  /*1770*/  IMAD.MOV.U32 R0, RZ, RZ, 0x3bbb989d ;  /* 0x3bbb989dff007424 */ /* 0x000fe200078e00ff */
[----:B------:R-:W-:Y:S01]  /*1780*/  BSSY.RECONVERGENT B0, `(.L_x_21) ;  /* 0x0000017000007945 */ /* 0x000fe20003800200 */
[----:B------:R-:W-:Y:S02]  /*1790*/  IMAD.MOV.U32 R3, RZ, RZ, 0x437c0000 ;  /* 0x437c0000ff037424 */ /* 0x000fe400078e00ff */
[----:B------:R-:W-:-:S04]  /*17a0*/  FFMA.SAT R0, R11, R0, 0.5 ;  /* 0x3f0000000b007423 */ /* 0x000fc80000002000 */
[----:B------:R-:W-:-:S04]  /*17b0*/  FFMA.RM R0, R0, R3, 12582913 ;  /* 0x4b40000100007423 */ /* 0x000fc80000004003 */
[C---:B------:R-:W-:Y:S01]  /*17c0*/  FADD R2, R0.reuse, -12583039 ;  /* 0xcb40007f00027421 */ /* 0x040fe20000000000 */
[----:B------:R-:W-:-:S03]  /*17d0*/  SHF.L.U32 R0, R0, 0x17, RZ ;  /* 0x0000001700007819 */ /* 0x000fc600000006ff */
[----:B------:R-:W-:-:S04]  /*17e0*/  FFMA R2, R11, 1.4426950216293334961, -R2 ;  /* 0x3fb8aa3b0b027823 */ /* 0x000fc80000000802 */
[----:B------:R-:W-:-:S04]  /*17f0*/  FFMA R2, R11, 1.925963033500011079e-08, R2 ;  /* 0x32a570600b027823 */ /* 0x000fc80000000002 */
[----:B------:R-:W1:Y:S02]  /*1800*/  MUFU.EX2 R3, R2 ;  /* 0x0000000200037308 */ /* 0x000e640000000800 */
[----:B-1----:R-:W-:-:S06]  /*1810*/  FMUL R12, R0, R3 ;  /* 0x00000003000c7220 */ /* 0x002fcc0000400000 */
[----:B------:R-:W1:Y:S08]  /*1820*/  MUFU.RCP R0, R12 ;  /* 0x0000000c00007308 */ /* 0x000e700000001000 */
[----:B------:R-:W2:Y:S01]  /*1830*/  FCHK P0, R13, R12 ;  /* 0x0000000c0d007302 */ /* 0x000ea20000000000 */
[----:B-1----:R-:W-:-:S04]  /*1840*/  FFMA R3, -R12, R0, 1 ;  /* 0x3f8000000c037423 */ /* 0x002fc80000000100 */
[----:B------:R-:W-:-:S04]  /*1850*/  FFMA R0, R0, R3, R0 ;  /* 0x0000000300007223 */ /* 0x000fc80000000000 */
[----:B------:R-:W-:-:S04]  /*1860*/  FFMA R3, R0, R13, RZ ;  /* 0x0000000d00037223 */ /* 0x000fc800000000ff */
[----:B------:R-:W-:-:S04]  /*1870*/  FFMA R10, -R12, R3, R13 ;  /* 0x000000030c0a7223 */ /* 0x000fc8000000010d */
[----:B------:R-:W-:Y:S01]  /*1880*/  FFMA R15, R0, R10, R3 ;  /* 0x0000000a000f7223 */ /* 0x000fe20000000003 */
[----:B--2---:R-:W-:Y:S06]  /*1890*/  @!P0 BRA `(.L_x_22) ;  /* 0x0000000000148947 */ /* 0x004fec0003800000 */
[----:B------:R-:W-:Y:S01]  /*18a0*/  IMAD.MOV.U32 R0, RZ, RZ, R13 ;  /* 0x000000ffff007224 */ /* 0x000fe200078e000d */
[----:B------:R-:W-:Y:S01]  /*18b0*/  MOV R2, 0x18e0 ;  /* 0x000018e000027802 */ /* 0x000fe20000000f00 */
[----:B------:R-:W-:-:S07]  /*18c0*/  IMAD.MOV.U32 R3, RZ, RZ, R12 ;  /* 0x000000ffff037224 */ /* 0x000fce00078e000c */
[----:B0-----:R-:W-:Y:S05]  /*18d0*/  CALL.REL.NOINC `($__internal_1_$__cuda_sm3x_div_rn_noftz_f32_slowpath) ;  /* 0x0000000400947944 */ /* 0x001fea0003c00000 */
[----:B------:R-:W-:-:S07]  /*18e0*/  MOV R15, R0 ;  /* 0x00000000000f7202 */ /* 0x000fce0000000f00 */
.L_x_22:
[----:B------:R-:W-:Y:S05]  /*18f0*/  BSYNC.RECONVERGENT B0 ;  /* 0x0000000000007941 */ /* 0x000fea0003800200 */
.L_x_21:
[----:B------:R-:W1:Y:S02]  /*1900*/  LDC.64 R10, c[0x0][0x380] ;  /* 0x0000e000ff0a7b82 */ /* 0x000e640000000a00 */
[----:B-1----:R-:W-:-:S04]  /*1910*/  IMAD.WIDE R10, R5, 0x4, R10 ;  /* 0x00000004050a7825 */ /* 0x002fc800078e020a */
[----:B------:R-:W-:Y:S01]  /*1920*/  VIADD R5, R5, UR7 ;  /* 0x0000000705057c36 */ /* 0x000fe20008000000 */
[----:B------:R1:W-:Y:S04]  /*1930*/  STG.E desc[UR14][R10.64], R15 ;  /* 0x0000000f0a007986 */ /* 0x0003e8000c10190e */
[----:B------:R-:W-:-:S04]  /*1940*/  I2FP.F32.S32 R3, R5 ;  /* 0x0000000500037245 */ /* 0x000fc80000201400 */
[----:B------:R-:W-:-:S13]  /*1950*/  FSETP.GT.AND P0, PT, R4, R3, PT ;  /* 0x000000030400720b */ /* 0x000fda0003f04000 */
[----:B-1----:R-:W-:Y:S05]  /*1960*/  @P0 BRA `(.L_x_23) ;  /* 0xffffffe800b00947 */ /* 0x002fea000383ffff */
[----:B------:R-:W-:Y:S05]  /*1970*/  EXIT ;  /* 0x000000000000794d */ /* 0x000fea0003800000 */
        .weak           $__internal_0_$__cuda_sm20_div_rn_f64_full
        .type           $__internal_0_$__cuda_sm20_div_rn_f64_full,@function
        .size           $__internal_0_$__cuda_sm20_div_rn_f64_full,($__internal_1_$__cuda_sm3x_div_rn_noftz_f32_slowpath - $__internal_0_$__cuda_sm20_div_rn_f64_full)
$__internal_0_$__cuda_sm20_div_rn_f64_full:
[C---:B------:R-:W-:Y:S01]  /*1980*/  FSETP.GEU.AND P0, PT, |R13|.reuse, 1.469367938527859385e-39, PT ;  /* 0x001000000d00780b */ /* 0x040fe20003f0e200 */
[----:B------:R-:W-:Y:S01]  /*1990*/  IMAD.MOV.U32 R26, RZ, RZ, 0x1ca00000 ;  /* 0x1ca00000ff1a7424 */ /* 0x000fe200078e00ff */
[----:B------:R-:W-:Y:S01]  /*19a0*/  LOP3.LUT R10, R13, 0x800fffff, RZ, 0xc0, !PT ;  /* 0x800fffff0d0a7812 */ /* 0x000fe200078ec0ff */
[----:B------:R-:W-:Y:S01]  /*19b0*/  BSSY.RECONVERGENT B1, `(.L_x_24) ;  /* 0x0000054000017945 */ /* 0x000fe20003800200 */
[----:B------:R-:W-:Y:S02]  /*19c0*/  MOV R16, 0x1 ;  /* 0x0000000100107802 */ /* 0x000fe40000000f00 */
[----:B------:R-:W-:Y:S01]  /*19d0*/  LOP3.LUT R11, R10, 0x3ff00000, RZ, 0xfc, !PT ;  /* 0x3ff000000a0b7812 */ /* 0x000fe200078efcff */
[----:B------:R-:W-:Y:S01]  /*19e0*/  IMAD.MOV.U32 R10, RZ, RZ, R12 ;  /* 0x000000ffff0a7224 */ /* 0x000fe200078e000c */
[C---:B------:R-:W-:Y:S02]  /*19f0*/  FSETP.GEU.AND P2, PT, |R15|.reuse, 1.469367938527859385e-39, PT ;  /* 0x001000000f00780b */ /* 0x040fe40003f4e200 */
[----:B------:R-:W-:-:S02]  /*1a00*/  LOP3.LUT R25, R15, 0x7ff00000, RZ, 0xc0, !PT ;  /* 0x7ff000000f197812 */ /* 0x000fc400078ec0ff */
[----:B------:R-:W-:Y:S01]  /*1a10*/  LOP3.LUT R28, R13, 0x7ff00000, RZ, 0xc0, !PT ;  /* 0x7ff000000d1c7812 */ /* 0x000fe200078ec0ff */
[----:B------:R-:W-:-:S03]  /*1a20*/  @!P0 DMUL R10, R12, 8.98846567431157953865e+307 ;  /* 0x7fe000000c0a8828 */ /* 0x000fc60000000000 */
[----:B------:R-:W-:-:S03]  /*1a30*/  ISETP.GE.U32.AND P1, PT, R25, R28, PT ;  /* 0x0000001c1900720c */ /* 0x000fc60003f26070 */
[----:B------:R-:W0:Y:S02]  /*1a40*/  MUFU.RCP64H R17, R11 ;  /* 0x0000000b00117308 */ /* 0x000e240000001800 */
[----:B------:R-:W-:Y:S02]  /*1a50*/  @!P2 LOP3.LUT R18, R13, 0x7ff00000, RZ, 0xc0, !PT ;  /* 0x7ff000000d12a812 */ /* 0x000fe400078ec0ff */
[----:B------:R-:W-:Y:S02]  /*1a60*/  @!P0 LOP3.LUT R28, R11, 0x7ff00000, RZ, 0xc0, !PT ;  /* 0x7ff000000b1c8812 */ /* 0x000fe400078ec0ff */
[----:B------:R-:W-:-:S04]  /*1a70*/  @!P2 ISETP.GE.U32.AND P3, PT, R25, R18, PT ;  /* 0x000000121900a20c */ /* 0x000fc80003f66070 */
[----:B------:R-:W-:-:S04]  /*1a80*/  @!P2 SEL R19, R26, 0x63400000, !P3 ;  /* 0x634000001a13a807 */ /* 0x000fc80005800000 */
[----:B------:R-:W-:Y:S01]  /*1a90*/  @!P2 LOP3.LUT R22, R19, 0x80000000, R15, 0xf8, !PT ;  /* 0x800000001316a812 */ /* 0x000fe200078ef80f */
[----:B0-----:R-:W-:-:S03]  /*1aa0*/  DFMA R20, R16, -R10, 1 ;  /* 0x3ff000001014742b */ /* 0x001fc6000000080a */
[----:B------:R-:W-:Y:S02]  /*1ab0*/  @!P2 LOP3.LUT R23, R22, 0x100000, RZ, 0xfc, !PT ;  /* 0x001000001617a812 */ /* 0x000fe400078efcff */
[----:B------:R-:W-:-:S03]  /*1ac0*/  @!P2 MOV R22, RZ ;  /* 0x000000ff0016a202 */ /* 0x000fc60000000f00 */
[----:B------:R-:W-:-:S08]  /*1ad0*/  DFMA R20, R20, R20, R20 ;  /* 0x000000141414722b */ /* 0x000fd00000000014 */
[----:B------:R-:W-:Y:S01]  /*1ae0*/  DFMA R20, R16, R20, R16 ;  /* 0x000000141014722b */ /* 0x000fe20000000010 */
[----:B------:R-:W-:Y:S01]  /*1af0*/  SEL R17, R26, 0x63400000, !P1 ;  /* 0x634000001a117807 */ /* 0x000fe20004800000 */
[----:B------:R-:W-:-:S03]  /*1b00*/  IMAD.MOV.U32 R16, RZ, RZ, R14 ;  /* 0x000000ffff107224 */ /* 0x000fc600078e000e */
[----:B------:R-:W-:-:S03]  /*1b10*/  LOP3.LUT R17, R17, 0x800fffff, R15, 0xf8, !PT ;  /* 0x800fffff11117812 */ /* 0x000fc600078ef80f */
[----:B------:R-:W-:-:S03]  /*1b20*/  DFMA R18, R20, -R10, 1 ;  /* 0x3ff000001412742b */ /* 0x000fc6000000080a */
[----:B------:R-:W-:-:S05]  /*1b30*/  @!P2 DFMA R16, R16, 2, -R22 ;  /* 0x400000001010a82b */ /* 0x000fca0000000816 */
[----:B------:R-:W-:-:S08]  /*1b40*/  DFMA R18, R20, R18, R20 ;  /* 0x000000121412722b */ /* 0x000fd00000000014 */
[----:B------:R-:W-:-:S08]  /*1b50*/  DMUL R20, R18, R16 ;  /* 0x0000001012147228 */ /* 0x000fd00000000000 */
[----:B------:R-:W-:-:S08]  /*1b60*/  DFMA R22, R20, -R10, R16 ;  /* 0x8000000a1416722b */ /* 0x000fd00000000010 */
[----:B------:R-:W-:Y:S01]  /*1b70*/  DFMA R22, R18, R22, R20 ;  /* 0x000000161216722b */ /* 0x000fe20000000014 */
[----:B------:R-:W-:Y:S01]  /*1b80*/  IMAD.MOV.U32 R20, RZ, RZ, R25 ;  /* 0x000000ffff147224 */ /* 0x000fe200078e0019 */
[----:B------:R-:W-:Y:S02]  /*1b90*/  @!P2 LOP3.LUT R20, R17, 0x7ff00000, RZ, 0xc0, !PT ;  /* 0x7ff000001114a812 */ /* 0x000fe400078ec0ff */
[----:B------:R-:W-:-:S03]  /*1ba0*/  IADD3 R19, PT, PT, R28, -0x1, RZ ;  /* 0xffffffff1c137810 */ /* 0x000fc60007ffe0ff */
[----:B------:R-:W-:-:S05]  /*1bb0*/  VIADD R18, R20, 0xffffffff ;  /* 0xffffffff14127836 */ /* 0x000fca0000000000 */
[----:B------:R-:W-:-:S04]  /*1bc0*/  ISETP.GT.U32.AND P0, PT, R18, 0x7feffffe, PT ;  /* 0x7feffffe1200780c */ /* 0x000fc80003f04070 */
[----:B------:R-:W-:-:S13]  /*1bd0*/  ISETP.GT.U32.OR P0, PT, R19, 0x7feffffe, P0 ;  /* 0x7feffffe1300780c */ /* 0x000fda0000704470 */
[----:B------:R-:W-:Y:S05]  /*1be0*/  @P0 BRA `(.L_x_25) ;  /* 0x00000000006c0947 */ /* 0x000fea0003800000 */
[----:B------:R-:W-:-:S04]  /*1bf0*/  LOP3.LUT R18, R13, 0x7ff00000, RZ, 0xc0, !PT ;  /* 0x7ff000000d127812 */ /* 0x000fc800078ec0ff */
[CC--:B------:R-:W-:Y:S02]  /*1c00*/  VIADDMNMX R14, R25.reuse, -R18.reuse, 0xb9600000, !PT ;  /* 0xb9600000190e7446 */ /* 0x0c0fe40007800912 */
[----:B------:R-:W-:Y:S02]  /*1c10*/  ISETP.GE.U32.AND P0, PT, R25, R18, PT ;  /* 0x000000121900720c */ /* 0x000fe40003f06070 */
[----:B------:R-:W-:Y:S02]  /*1c20*/  VIMNMX R14, PT, PT, R14, 0x46a00000, PT ;  /* 0x46a000000e0e7848 */ /* 0x000fe40003fe0100 */
[----:B------:R-:W-:-:S05]  /*1c30*/  SEL R15, R26, 0x63400000, !P0 ;  /* 0x634000001a0f7807 */ /* 0x000fca0004000000 */
[----:B------:R-:W-:Y:S01]  /*1c40*/  IMAD.IADD R20, R14, 0x1, -R15 ;  /* 0x000000010e147824 */ /* 0x000fe200078e0a0f */
[----:B------:R-:W-:-:S03]  /*1c50*/  MOV R14, RZ ;  /* 0x000000ff000e7202 */ /* 0x000fc60000000f00 */
[----:B------:R-:W-:-:S06]  /*1c60*/  VIADD R15, R20, 0x7fe00000 ;  /* 0x7fe00000140f7836 */ /* 0x000fcc0000000000 */
[----:B------:R-:W-:-:S10]  /*1c70*/  DMUL R18, R22, R14 ;  /* 0x0000000e16127228 */ /* 0x000fd40000000000 */
[----:B------:R-:W-:-:S13]  /*1c80*/  FSETP.GTU.AND P0, PT, |R19|, 1.469367938527859385e-39, PT ;  /* 0x001000001300780b */ /* 0x000fda0003f0c200 */
[----:B------:R-:W-:Y:S05]  /*1c90*/  @P0 BRA `(.L_x_26) ;  /* 0x0000000000940947 */ /* 0x000fea0003800000 */
[----:B------:R-:W-:Y:S01]  /*1ca0*/  DFMA R10, R22, -R10, R16 ;  /* 0x8000000a160a722b */ /* 0x000fe20000000010 */
[----:B------:R-:W-:-:S09]  /*1cb0*/  IMAD.MOV.U32 R14, RZ, RZ, RZ ;  /* 0x000000ffff0e7224 */ /* 0x000fd200078e00ff */
[C---:B------:R-:W-:Y:S02]  /*1cc0*/  FSETP.NEU.AND P0, PT, R11.reuse, RZ, PT ;  /* 0x000000ff0b00720b */ /* 0x040fe40003f0d000 */
[----:B------:R-:W-:-:S04]  /*1cd0*/  LOP3.LUT R13, R11, 0x80000000, R13, 0x48, !PT ;  /* 0x800000000b0d7812 */ /* 0x000fc800078e480d */
[----:B------:R-:W-:-:S07]  /*1ce0*/  LOP3.LUT R15, R13, R15, RZ, 0xfc, !PT ;  /* 0x0000000f0d0f7212 */ /* 0x000fce00078efcff */
[----:B------:R-:W-:Y:S05]  /*1cf0*/  @!P0 BRA `(.L_x_26) ;  /* 0x00000000007c8947 */ /* 0x000fea0003800000 */
[----:B------:R-:W-:Y:S01]  /*1d00*/  IMAD.MOV R11, RZ, RZ, -R20 ;  /* 0x000000ffff0b7224 */ /* 0x000fe200078e0a14 */
[----:B------:R-:W-:Y:S01]  /*1d10*/  MOV R10, RZ ;  /* 0x000000ff000a7202 */ /* 0x000fe20000000f00 */
[----:B------:R-:W-:-:S05]  /*1d20*/  DMUL.RP R14, R22, R14 ;  /* 0x0000000e160e7228 */ /* 0x000fca0000008000 */
[----:B------:R-:W-:-:S05]  /*1d30*/  DFMA R10, R18, -R10, R22 ;  /* 0x8000000a120a722b */ /* 0x000fca0000000016 */
[----:B------:R-:W-:Y:S02]  /*1d40*/  LOP3.LUT R13, R15, R13, RZ, 0x3c, !PT ;  /* 0x0000000d0f0d7212 */ /* 0x000fe400078e3cff */
[----:B------:R-:W-:-:S04]  /*1d50*/  IADD3 R10, PT, PT, -R20, -0x43300000, RZ ;  /* 0xbcd00000140a7810 */ /* 0x000fc80007ffe1ff */
[----:B------:R-:W-:-:S04]  /*1d60*/  FSETP.NEU.AND P0, PT, |R11|, R10, PT ;  /* 0x0000000a0b00720b */ /* 0x000fc80003f0d200 */
[----:B------:R-:W-:Y:S02]  /*1d70*/  FSEL R18, R14, R18, !P0 ;  /* 0x000000120e127208 */ /* 0x000fe40004000000 */
[----:B------:R-:W-:Y:S01]  /*1d80*/  FSEL R19, R13, R19, !P0 ;  /* 0x000000130d137208 */ /* 0x000fe20004000000 */
[----:B------:R-:W-:Y:S06]  /*1d90*/  BRA `(.L_x_26) ;  /* 0x0000000000547947 */ /* 0x000fec0003800000 */
.L_x_25:
[----:B------:R-:W-:-:S14]  /*1da0*/  DSETP.NAN.AND P0, PT, R14, R14, PT ;  /* 0x0000000e0e00722a */ /* 0x000fdc0003f08000 */
[----:B------:R-:W-:Y:S05]  /*1db0*/  @P0 BRA `(.L_x_27) ;  /* 0x0000000000440947 */ /* 0x000fea0003800000 */
[----:B------:R-:W-:-:S14]  /*1dc0*/  DSETP.NAN.AND P0, PT, R12, R12, PT ;  /* 0x0000000c0c00722a */ /* 0x000fdc0003f08000 */
[----:B------:R-:W-:Y:S05]  /*1dd0*/  @P0 BRA `(.L_x_28) ;  /* 0x0000000000300947 */ /* 0x000fea0003800000 */
[----:B------:R-:W-:Y:S01]  /*1de0*/  ISETP.NE.AND P0, PT, R20, R28, PT ;  /* 0x0000001c1400720c */ /* 0x000fe20003f05270 */
[----:B------:R-:W-:Y:S02]  /*1df0*/  IMAD.MOV.U32 R18, RZ, RZ, 0x0 ;  /* 0x00000000ff127424 */ /* 0x000fe400078e00ff */
[----:B------:R-:W-:-:S10]  /*1e00*/  IMAD.MOV.U32 R19, RZ, RZ, -0x80000 ;  /* 0xfff80000ff137424 */ /* 0x000fd400078e00ff */
[----:B------:R-:W-:Y:S05]  /*1e10*/  @!P0 BRA `(.L_x_26) ;  /* 0x0000000000348947 */ /* 0x000fea0003800000 */
[----:B------:R-:W-:Y:S02]  /*1e20*/  ISETP.NE.AND P0, PT, R20, 0x7ff00000, PT ;  /* 0x7ff000001400780c */ /* 0x000fe40003f05270 */
[----:B------:R-:W-:Y:S02]  /*1e30*/  LOP3.LUT R19, R15, 0x80000000, R13, 0x48, !PT ;  /* 0x800000000f137812 */ /* 0x000fe400078e480d */
[----:B------:R-:W-:-:S13]  /*1e40*/  ISETP.EQ.OR P0, PT, R28, RZ, !P0 ;  /* 0x000000ff1c00720c */ /* 0x000fda0004702670 */
[----:B------:R-:W-:Y:S02]  /*1e50*/  @P0 LOP3.LUT R10, R19, 0x7ff00000, RZ, 0xfc, !PT ;  /* 0x7ff00000130a0812 */ /* 0x000fe400078efcff */
[----:B------:R-:W-:Y:S01]  /*1e60*/  @!P0 MOV R18, RZ ;  /* 0x000000ff00128202 */ /* 0x000fe20000000f00 */
[----:B------:R-:W-:Y:S02]  /*1e70*/  @P0 IMAD.MOV.U32 R18, RZ, RZ, RZ ;  /* 0x000000ffff120224 */ /* 0x000fe400078e00ff */
[----:B------:R-:W-:Y:S01]  /*1e80*/  @P0 IMAD.MOV.U32 R19, RZ, RZ, R10 ;  /* 0x000000ffff130224 */ /* 0x000fe200078e000a */
[----:B------:R-:W-:Y:S06]  /*1e90*/  BRA `(.L_x_26) ;  /* 0x0000000000147947 */ /* 0x000fec0003800000 */
.L_x_28:
[----:B------:R-:W-:Y:S02]  /*1ea0*/  LOP3.LUT R19, R13, 0x80000, RZ, 0xfc, !PT ;  /* 0x000800000d137812 */ /* 0x000fe400078efcff */
[----:B------:R-:W-:Y:S01]  /*1eb0*/  MOV R18, R12 ;  /* 0x0000000c00127202 */ /* 0x000fe20000000f00 */
[----:B------:R-:W-:Y:S06]  /*1ec0*/  BRA `(.L_x_26) ;  /* 0x0000000000087947 */ /* 0x000fec0003800000 */
.L_x_27:
[----:B------:R-:W-:Y:S01]  /*1ed0*/  LOP3.LUT R19, R15, 0x80000, RZ, 0xfc, !PT ;  /* 0x000800000f137812 */ /* 0x000fe200078efcff */
[----:B------:R-:W-:-:S07]  /*1ee0*/  IMAD.MOV.U32 R18, RZ, RZ, R14 ;  /* 0x000000ffff127224 */ /* 0x000fce00078e000e */
.L_x_26:
[----:B------:R-:W-:Y:S05]  /*1ef0*/  BSYNC.RECONVERGENT B1 ;  /* 0x0000000000017941 */ /* 0x000fea0003800200 */
.L_x_24:
[----:B------:R-:W-:Y:S02]  /*1f00*/  HFMA2 R11, -RZ, RZ, 0, 0 ;  /* 0x00000000ff0b7431 */ /* 0x000fe400000001ff */
[----:B------:R-:W-:-:S04]  /*1f10*/  IMAD.MOV.U32 R10, RZ, RZ, R0 ;  /* 0x000000ffff0a7224 */ /* 0x000fc800078e0000 */
[----:B------:R-:W-:Y:S05]  /*1f20*/  RET.REL.NODEC R10 `(_Z25TOF_filter_in_freq_kernelPffff) ;  /* 0xffffffe00a347950 */ /* 0x000fea0003c3ffff */
        .weak           $__internal_1_$__cuda_sm3x_div_rn_noftz_f32_slowpath
        .type           $__internal_1_$__cuda_sm3x_div_rn_noftz_f32_slowpath,@function
        .size           $__internal_1_$__cuda_sm3x_div_rn_noftz_f32_slowpath,(.L_x_42 - $__internal_1_$__cuda_sm3x_div_rn_noftz_f32_slowpath)
$__internal_1_$__cuda_sm3x_div_rn_noftz_f32_slowpath:
[----:B------:R-:W-:Y:S01]  /*1f30*/  SHF.R.U32.HI R11, RZ, 0x17, R3 ;  /* 0x00000017ff0b7819 */ /* 0x000fe20000011603 */
[----:B------:R-:W-:Y:S01]  /*1f40*/  BSSY.RECONVERGENT B1, `(.L_x_29) ;  /* 0x0000062000017945 */ /* 0x000fe20003800200 */
[----:B------:R-:W-:Y:S02]  /*1f50*/  SHF.R.U32.HI R10, RZ, 0x17, R0 ;  /* 0x00000017ff0a7819 */ /* 0x000fe40000011600 */
[----:B------:R-:W-:Y:S02]  /*1f60*/  LOP3.LUT R11, R11, 0xff, RZ, 0xc0, !PT ;  /* 0x000000ff0b0b7812 */ /* 0x000fe400078ec0ff */
[----:B------:R-:W-:-:S03]  /*1f70*/  LOP3.LUT R16, R10, 0xff, RZ, 0xc0, !PT ;  /* 0x000000ff0a107812 */ /* 0x000fc600078ec0ff */
[----:B------:R-:W-:Y:S02]  /*1f80*/  VIADD R14, R11, 0xffffffff ;  /* 0xffffffff0b0e7836 */ /* 0x000fe40000000000 */
[----:B------:R-:W-:-:S03]  /*1f90*/  VIADD R13, R16, 0xffffffff ;  /* 0xffffffff100d7836 */ /* 0x000fc60000000000 */
[----:B------:R-:W-:-:S04]  /*1fa0*/  ISETP.GT.U32.AND P0, PT, R14, 0xfd, PT ;  /* 0x000000fd0e00780c */ /* 0x000fc80003f04070 */
[----:B------:R-:W-:-:S13]  /*1fb0*/  ISETP.GT.U32.OR P0, PT, R13, 0xfd, P0 ;  /* 0x000000fd0d00780c */ /* 0x000fda0000704470 */
[----:B------:R-:W-:Y:S01]  /*1fc0*/  @!P0 MOV R10, RZ ;  /* 0x000000ff000a8202 */ /* 0x000fe20000000f00 */
[----:B------:R-:W-:Y:S06]  /*1fd0*/  @!P0 BRA `(.L_x_30) ;  /* 0x00000000005c8947 */ /* 0x000fec0003800000 */
[----:B------:R-:W-:Y:S02]  /*1fe0*/  FSETP.GTU.FTZ.AND P0, PT, |R0|, +INF , PT ;  /* 0x7f8000000000780b */ /* 0x000fe40003f1c200 */
[----:B------:R-:W-:-:S04]  /*1ff0*/  FSETP.GTU.FTZ.AND P1, PT, |R3|, +INF , PT ;  /* 0x7f8000000300780b */ /* 0x000fc80003f3c200 */
[----:B------:R-:W-:-:S13]  /*2000*/  PLOP3.LUT P0, PT, P0, P1, PT, 0xf8, 0x8f ;  /* 0x00000000008f781c */ /* 0x000fda0000703f70 */
[----:B------:R-:W-:Y:S05]  /*2010*/  @P0 BRA `(.L_x_31) ;  /* 0x00000004004c0947 */ /* 0x000fea0003800000 */
[----:B------:R-:W-:-:S13]  /*2020*/  LOP3.LUT P0, RZ, R3, 0x7fffffff, R0, 0xc8, !PT ;  /* 0x7fffffff03ff7812 */ /* 0x000fda000780c800 */
[----:B------:R-:W-:Y:S05]  /*2030*/  @!P0 BRA `(.L_x_32) ;  /* 0x00000004003c8947 */ /* 0x000fea0003800000 */
[C---:B------:R-:W-:Y:S02]  /*2040*/  FSETP.NEU.FTZ.AND P1, PT, |R0|.reuse, +INF , PT ;  /* 0x7f8000000000780b */ /* 0x040fe40003f3d200 */
[----:B------:R-:W-:Y:S02]  /*2050*/  FSETP.NEU.FTZ.AND P2, PT, |R3|, +INF , PT ;  /* 0x7f8000000300780b */ /* 0x000fe40003f5d200 */
[----:B------:R-:W-:-:S11]  /*2060*/  FSETP.NEU.FTZ.AND P0, PT, |R0|, +INF , PT ;  /* 0x7f8000000000780b */ /* 0x000fd60003f1d200 */
[----:B------:R-:W-:Y:S05]  /*2070*/  @!P2 BRA !P1, `(.L_x_32) ;  /* 0x00000004002ca947 */ /* 0x000fea0004800000 */
[----:B------:R-:W-:-:S04]  /*2080*/  LOP3.LUT P1, RZ, R0, 0x7fffffff, RZ, 0xc0, !PT ;  /* 0x7fffffff00ff7812 */ /* 0x000fc8000782c0ff */
[----:B------:R-:W-:-:S13]  /*2090*/  PLOP3.LUT P1, PT, P2, P1, PT, 0x2f, 0xf2 ;  /* 0x0000000000f2781c */ /* 0x000fda0001722577 */
[----:B------:R-:W-:Y:S05]  /*20a0*/  @P1 BRA `(.L_x_33) ;  /* 0x0000000400181947 */ /* 0x000fea0003800000 */
[----:B------:R-:W-:-:S04]  /*20b0*/  LOP3.LUT P1, RZ, R3, 0x7fffffff, RZ, 0xc0, !PT ;  /* 0x7fffffff03ff7812 */ /* 0x000fc8000782c0ff */
[----:B------:R-:W-:-:S13]  /*20c0*/  PLOP3.LUT P0, PT, P0, P1, PT, 0x2f, 0xf2 ;  /* 0x0000000000f2781c */ /* 0x000fda0000702577 */
[----:B------:R-:W-:Y:S05]  /*20d0*/  @P0 BRA `(.L_x_34) ;  /* 0x0000000400000947 */ /* 0x000fea0003800000 */
[----:B------:R-:W-:Y:S02]  /*20e0*/  ISETP.GE.AND P0, PT, R13, RZ, PT ;  /* 0x000000ff0d00720c */ /* 0x000fe40003f06270 */
[----:B------:R-:W-:-:S11]  /*20f0*/  ISETP.GE.AND P1, PT, R14, RZ, PT ;  /* 0x000000ff0e00720c */ /* 0x000fd60003f26270 */
[----:B------:R-:W-:Y:S02]  /*2100*/  @P0 IMAD.MOV.U32 R10, RZ, RZ, RZ ;  /* 0x000000ffff0a0224 */ /* 0x000fe400078e00ff */
[----:B------:R-:W-:Y:S01]  /*2110*/  @!P0 FFMA R0, R0, 1.84467440737095516160e+19, RZ ;  /* 0x5f80000000008823 */ /* 0x000fe200000000ff */
[----:B------:R-:W-:Y:S02]  /*2120*/  @!P0 IMAD.MOV.U32 R10, RZ, RZ, -0x40 ;  /* 0xffffffc0ff0a8424 */ /* 0x000fe400078e00ff */
[----:B------:R-:W-:-:S03]  /*2130*/  @!P1 FFMA R3, R3, 1.84467440737095516160e+19, RZ ;  /* 0x5f80000003039823 */ /* 0x000fc600000000ff */
[----:B------:R-:W-:-:S07]  /*2140*/  @!P1 IADD3 R10, PT, PT, R10, 0x40, RZ ;  /* 0x000000400a0a9810 */ /* 0x000fce0007ffe0ff */
.L_x_30:
[----:B------:R-:W-:Y:S01]  /*2150*/  LEA R14, R11, 0xc0800000, 0x17 ;  /* 0xc08000000b0e7811 */ /* 0x000fe200078eb8ff */
[----:B------:R-:W-:Y:S04]  /*2160*/  BSSY.RECONVERGENT B2, `(.L_x_35) ;  /* 0x0000036000027945 */ /* 0x000fe80003800200 */
[----:B------:R-:W-:Y:S02]  /*2170*/  IMAD.IADD R14, R3, 0x1, -R14 ;  /* 0x00000001030e7824 */ /* 0x000fe400078e0a0e */
[----:B------:R-:W-:Y:S02]  /*2180*/  VIADD R3, R16, 0xffffff81 ;  /* 0xffffff8110037836 */ /* 0x000fe40000000000 */
[----:B------:R-:W0:Y:S01]  /*2190*/  MUFU.RCP R13, R14 ;  /* 0x0000000e000d7308 */ /* 0x000e220000001000 */
[----:B------:R-:W-:Y:S01]  /*21a0*/  FADD.FTZ R15, -R14, -RZ ;  /* 0x800000ff0e0f7221 */ /* 0x000fe20000010100 */
[C---:B------:R-:W-:Y:S01]  /*21b0*/  IMAD R0, R3.reuse, -0x800000, R0 ;  /* 0xff80000003007824 */ /* 0x040fe200078e0200 */
[----:B------:R-:W-:-:S04]  /*21c0*/  IADD3 R11, PT, PT, R3, 0x7f, -R11 ;  /* 0x0000007f030b7810 */ /* 0x000fc80007ffe80b */
[----:B------:R-:W-:Y:S01]  /*21d0*/  IADD3 R11, PT, PT, R11, R10, RZ ;  /* 0x0000000a0b0b7210 */ /* 0x000fe20007ffe0ff */
[----:B0-----:R-:W-:-:S04]  /*21e0*/  FFMA R16, R13, R15, 1 ;  /* 0x3f8000000d107423 */ /* 0x001fc8000000000f */
[----:B------:R-:W-:-:S04]  /*21f0*/  FFMA R18, R13, R16, R13 ;  /* 0x000000100d127223 */ /* 0x000fc8000000000d */
[----:B------:R-:W-:-:S04]  /*2200*/  FFMA R13, R0, R18, RZ ;  /* 0x00000012000d7223 */ /* 0x000fc800000000ff */
[----:B------:R-:W-:-:S04]  /*2210*/  FFMA R16, R15, R13, R0 ;  /* 0x0000000d0f107223 */ /* 0x000fc80000000000 */
[----:B------:R-:W-:-:S04]  /*2220*/  FFMA R13, R18, R16, R13 ;  /* 0x00000010120d7223 */ /* 0x000fc8000000000d */
[----:B------:R-:W-:-:S04]  /*2230*/  FFMA R16, R15, R13, R0 ;  /* 0x0000000d0f107223 */ /* 0x000fc80000000000 */
[----:B------:R-:W-:-:S05]  /*2240*/  FFMA R0, R18, R16, R13 ;  /* 0x0000001012007223 */ /* 0x000fca000000000d */
[----:B------:R-:W-:-:S04]  /*2250*/  SHF.R.U32.HI R3, RZ, 0x17, R0 ;  /* 0x00000017ff037819 */ /* 0x000fc80000011600 */
[----:B------:R-:W-:-:S05]  /*2260*/  LOP3.LUT R3, R3, 0xff, RZ, 0xc0, !PT ;  /* 0x000000ff03037812 */ /* 0x000fca00078ec0ff */
[----:B------:R-:W-:-:S04]  /*2270*/  IMAD.IADD R15, R3, 0x1, R11 ;  /* 0x00000001030f7824 */ /* 0x000fc800078e020b */
[----:B------:R-:W-:-:S05]  /*2280*/  VIADD R3, R15, 0xffffffff ;  /* 0xffffffff0f037836 */ /* 0x000fca0000000000 */
[----:B------:R-:W-:-:S13]  /*2290*/  ISETP.GE.U32.AND P0, PT, R3, 0xfe, PT ;  /* 0x000000fe0300780c */ /* 0x000fda0003f06070 */
[----:B------:R-:W-:Y:S05]  /*22a0*/  @!P0 BRA `(.L_x_36) ;  /* 0x0000000000808947 */ /* 0x000fea0003800000 */
[----:B------:R-:W-:-:S13]  /*22b0*/  ISETP.GT.AND P0, PT, R15, 0xfe, PT ;  /* 0x000000fe0f00780c */ /* 0x000fda0003f04270 */
[----:B------:R-:W-:Y:S05]  /*22c0*/  @P0 BRA `(.L_x_37) ;  /* 0x00000000006c0947 */ /* 0x000fea0003800000 */
[----:B------:R-:W-:-:S13]  /*22d0*/  ISETP.GE.AND P0, PT, R15, 0x1, PT ;  /* 0x000000010f00780c */ /* 0x000fda0003f06270 */
[----:B------:R-:W-:Y:S05]  /*22e0*/  @P0 BRA `(.L_x_38) ;  /* 0x0000000000740947 */ /* 0x000fea0003800000 */
[----:B------:R-:W-:Y:S02]  /*22f0*/  ISETP.GE.AND P0, PT, R15, -0x18, PT ;  /* 0xffffffe80f00780c */ /* 0x000fe40003f06270 */
[----:B------:R-:W-:-:S11]  /*2300*/  LOP3.LUT R0, R0, 0x80000000, RZ, 0xc0, !PT ;  /* 0x8000000000007812 */ /* 0x000fd600078ec0ff */
[----:B------:R-:W-:Y:S05]  /*2310*/  @!P0 BRA `(.L_x_38) ;  /* 0x0000000000688947 */ /* 0x000fea0003800000 */
[CCC-:B------:R-:W-:Y:S01]  /*2320*/  FFMA.RZ R3, R18.reuse, R16.reuse, R13.reuse ;  /* 0x0000001012037223 */ /* 0x1c0fe2000000c00d */
[C---:B------:R-:W-:Y:S01]  /*2330*/  IADD3 R14, PT, PT, R15.reuse, 0x20, RZ ;  /* 0x000000200f0e7810 */ /* 0x040fe20007ffe0ff */
[CCC-:B------:R-:W-:Y:S01]  /*2340*/  FFMA.RM R10, R18.reuse, R16.reuse, R13.reuse ;  /* 0x00000010120a7223 */ /* 0x1c0fe2000000400d */
[----:B------:R-:W-:Y:S02]  /*2350*/  ISETP.NE.AND P2, PT, R15, RZ, PT ;  /* 0x000000ff0f00720c */ /* 0x000fe40003f45270 */
[----:B------:R-:W-:Y:S01]  /*2360*/  LOP3.LUT R11, R3, 0x7fffff, RZ, 0xc0, !PT ;  /* 0x007fffff030b7812 */ /* 0x000fe200078ec0ff */
[----:B------:R-:W-:Y:S01]  /*2370*/  FFMA.RP R3, R18, R16, R13 ;  /* 0x0000001012037223 */ /* 0x000fe2000000800d */
[----:B------:R-:W-:Y:S01]  /*2380*/  IMAD.MOV R13, RZ, RZ, -R15 ;  /* 0x000000ffff0d7224 */ /* 0x000fe200078e0a0f */
[----:B------:R-:W-:Y:S02]  /*2390*/  ISETP.NE.AND P1, PT, R15, RZ, PT ;  /* 0x000000ff0f00720c */ /* 0x000fe40003f25270 */
[----:B------:R-:W-:-:S02]  /*23a0*/  LOP3.LUT R11, R11, 0x800000, RZ, 0xfc, !PT ;  /* 0x008000000b0b7812 */ /* 0x000fc400078efcff */
[----:B------:R-:W-:Y:S02]  /*23b0*/  FSETP.NEU.FTZ.AND P0, PT, R3, R10, PT ;  /* 0x0000000a0300720b */ /* 0x000fe40003f1d000 */
[----:B------:R-:W-:Y:S02]  /*23c0*/  SHF.L.U32 R14, R11, R14, RZ ;  /* 0x0000000e0b0e7219 */ /* 0x000fe400000006ff */
[----:B------:R-:W-:Y:S02]  /*23d0*/  SEL R10, R13, RZ, P2 ;  /* 0x000000ff0d0a7207 */ /* 0x000fe40001000000 */
[----:B------:R-:W-:Y:S02]  /*23e0*/  ISETP.NE.AND P1, PT, R14, RZ, P1 ;  /* 0x000000ff0e00720c */ /* 0x000fe40000f25270 */
[----:B------:R-:W-:Y:S02]  /*23f0*/  SHF.R.U32.HI R10, RZ, R10, R11 ;  /* 0x0000000aff0a7219 */ /* 0x000fe4000001160b */
[----:B------:R-:W-:-:S02]  /*2400*/  PLOP3.LUT P0, PT, P0, P1, PT, 0xf8, 0x8f ;  /* 0x00000000008f781c */ /* 0x000fc40000703f70 */
[----:B------:R-:W-:Y:S02]  /*2410*/  SHF.R.U32.HI R14, RZ, 0x1, R10 ;  /* 0x00000001ff0e7819 */ /* 0x000fe4000001160a */
[----:B------:R-:W-:-:S04]  /*2420*/  SEL R3, RZ, 0x1, !P0 ;  /* 0x00000001ff037807 */ /* 0x000fc80004000000 */
[----:B------:R-:W-:-:S04]  /*2430*/  LOP3.LUT R3, R3, 0x1, R14, 0xf8, !PT ;  /* 0x0000000103037812 */ /* 0x000fc800078ef80e */
[----:B------:R-:W-:-:S05]  /*2440*/  LOP3.LUT R3, R3, R10, RZ, 0xc0, !PT ;  /* 0x0000000a03037212 */ /* 0x000fca00078ec0ff */
[----:B------:R-:W-:-:S05]  /*2450*/  IMAD.IADD R3, R14, 0x1, R3 ;  /* 0x000000010e037824 */ /* 0x000fca00078e0203 */
[----:B------:R-:W-:Y:S01]  /*2460*/  LOP3.LUT R0, R3, R0, RZ, 0xfc, !PT ;  /* 0x0000000003007212 */ /* 0x000fe200078efcff */
[----:B------:R-:W-:Y:S06]  /*2470*/  BRA `(.L_x_38) ;  /* 0x0000000000107947 */ /* 0x000fec0003800000 */
.L_x_37:
[----:B------:R-:W-:-:S04]  /*2480*/  LOP3.LUT R0, R0, 0x80000000, RZ, 0xc0, !PT ;  /* 0x8000000000007812 */ /* 0x000fc800078ec0ff */
[----:B------:R-:W-:Y:S01]  /*2490*/  LOP3.LUT R0, R0, 0x7f800000, RZ, 0xfc, !PT ;  /* 0x7f80000000007812 */ /* 0x000fe200078efcff */
[----:B------:R-:W-:Y:S06]  /*24a0*/  BRA `(.L_x_38) ;  /* 0x0000000000047947 */ /* 0x000fec0003800000 */
.L_x_36:
[----:B------:R-:W-:-:S07]  /*24b0*/  LEA R0, R11, R0, 0x17 ;  /* 0x000000000b007211 */ /* 0x000fce00078eb8ff */
.L_x_38:
[----:B------:R-:W-:Y:S05]  /*24c0*/  BSYNC.RECONVERGENT B2 ;  /* 0x0000000000027941 */ /* 0x000fea0003800200 */
.L_x_35:
[----:B------:R-:W-:Y:S05]  /*24d0*/  BRA `(.L_x_39) ;  /* 0x0000000000207947 */ /* 0x000fea0003800000 */
.L_x_34:
[----:B------:R-:W-:-:S04]  /*24e0*/  LOP3.LUT R0, R3, 0x80000000, R0, 0x48, !PT ;  /* 0x8000000003007812 */ /* 0x000fc800078e4800 */
[----:B------:R-:W-:Y:S01]  /*24f0*/  LOP3.LUT R0, R0, 0x7f800000, RZ, 0xfc, !PT ;  /* 0x7f80000000007812 */ /* 0x000fe200078efcff */
[----:B------:R-:W-:Y:S06]  /*2500*/  BRA `(.L_x_39) ;  /* 0x0000000000147947 */ /* 0x000fec0003800000 */
.L_x_33:
[----:B------:R-:W-:Y:S01]  /*2510*/  LOP3.LUT R0, R3, 0x80000000, R0, 0x48, !PT ;  /* 0x8000000003007812 */ /* 0x000fe200078e4800 */
[----:B------:R-:W-:Y:S06]  /*2520*/  BRA `(.L_x_39) ;  /* 0x00000000000c7947 */ /* 0x000fec0003800000 */
.L_x_32:
[----:B------:R-:W0:Y:S01]  /*2530*/  MUFU.RSQ R0, -QNAN ;  /* 0xffc0000000007908 */ /* 0x000e220000001400 */
[----:B------:R-:W-:Y:S05]  /*2540*/  BRA `(.L_x_39) ;  /* 0x0000000000047947 */ /* 0x000fea0003800000 */
.L_x_31:
[----:B------:R-:W-:-:S07]  /*2550*/  FADD.FTZ R0, R0, R3 ;  /* 0x0000000300007221 */ /* 0x000fce0000010000 */
.L_x_39:
[----:B------:R-:W-:Y:S05]  /*2560*/  BSYNC.RECONVERGENT B1 ;  /* 0x0000000000017941 */ /* 0x000fea0003800200 */
.L_x_29:
[----:B------:R-:W-:-:S04]  /*2570*/  IMAD.MOV.U32 R3, RZ, RZ, 0x0 ;  /* 0x00000000ff037424 */ /* 0x000fc800078e00ff */
[----:B0-----:R-:W-:Y:S05]  /*2580*/  RET.REL.NODEC R2 `(_Z25TOF_filter_in_freq_kernelPffff) ;  /* 0xffffffd8029c7950 */ /* 0x001fea0003c3ffff */
.L_x_40:
[----:B------:R-:W-:-:S00]  /*2590*/  BRA `(.L_x_40) ;  /* 0xfffffffc00fc7947 */ /* 0x000fc0000383ffff */
[----:B------:R-:W-:-:S00]  /*25a0*/  NOP ;  /* 0x0000000000007918 */ /* 0x000fc00000000000 */
        /* <DEDUP_REMOVED lines=13> */
.L_x_42:


//--------------------- .nv.global.init           --------------------------
	.section	.nv.global.init,"aw",@progbits
	.align	4
.nv.global.init:
	.type		__cudart_i2opi_f,@object
	.size		__cudart_i2opi_f,(.L_0 - __cudart_i2opi_f)
__cudart_i2opi_f:
        /*0000*/ 	.byte	0x41, 0x90, 0x43, 0x3c, 0x99, 0x95, 0x62, 0xdb, 0xc0, 0xdd, 0x34, 0xf5, 0xd1, 0x57, 0x27, 0xfc
        /*0010*/ 	.byte	0x29, 0x15, 0x44, 0x4e, 0x6e, 0x83, 0xf9, 0xa2
.L_0:


//--------------------- .nv.shared.reserved.0     --------------------------
	.section	.nv.shared.reserved.0,"aw",@nobits
	.weak		__nv_reservedSMEM_offset_0_alias
	.size		__nv_reservedSMEM_offset_0_alias, 0, 64
	.other		__nv_reservedSMEM_offset_0_alias,@"STO_CUDA_RESERVED_SHARED STV_DEFAULT"
__nv_reservedSMEM_offset_0_alias:
	.zero		0
	.zero		64


//--------------------- .nv.constant0._Z25TOF_filter_in_freq_kernelPffff --------------------------
	.section	.nv.constant0._Z25TOF_filter_in_freq_kernelPffff,"a",@progbits
	.sectionflags	@""
	.align	4
.nv.constant0._Z25TOF_filter_in_freq_kernelPffff:
	.zero		916


//--------------------- SYMBOLS --------------------------

	.type		.nv.reservedSmem.offset0,@object
	.size		.nv.reservedSmem.offset0,0x4
